	.target	sm_100a

	.elftype	@"ET_EXEC"


//--------------------- .note.nv.tkinfo           --------------------------
	.section	.note.nv.tkinfo,"",@"SHT_NOTE"
	.sectionflags	@"SHF_NOTE_NV_TKINFO"
	.tkinfo
        /*0018*/ 	.word	0x00000002
        /*0030*/ 	.string	""
        /*0030*/ 	.string	"ptxas"
        /*0030*/ 	.string	"Cuda compilation tools, release 13.0, V13.0.88"
        /*0030*/ 	.string	"Build cuda_13.0.r13.0/compiler.36424714_0"
        /*0030*/ 	.string	"-arch sm_100a -m 64 "



//--------------------- .note.nv.cuinfo           --------------------------
	.section	.note.nv.cuinfo,"",@"SHT_NOTE"
	.sectionflags	@"SHF_NOTE_NV_CUINFO"
        /*0018*/ 	.short	0x0002
        /*001a*/ 	.short	0x0064
        /*001c*/ 	.short	0x0082
	.zero		2


//--------------------- .nv.info                  --------------------------
	.section	.nv.info,"",@"SHT_CUDA_INFO"
	.align	4


	//----- nvinfo : EIATTR_REGCOUNT
	.align		4
        /*0000*/ 	.byte	0x04, 0x2f
        /*0002*/ 	.short	(.L_19 - .L_18)
	.align		4
.L_18:
        /*0004*/ 	.word	index@(_ZN7cutlass13device_kernelINS_4conv6kernel13ConvUniversalINS1_16ConvProblemShapeILNS1_8OperatorE1ELi3EEENS1_10collective14CollectiveConvINS1_47MainloopSm100TmaUmmaWarpSpecializedImplicitGemmILS5_1ELi20ELi3ELi1ELi2EN4cute5tupleIJNSA_1CILi2EEENSC_ILi1EEESE_EEEEENSB_IJNSC_ILi256EEENSC_ILi64EEENSB_IJSI_EEEEEENS_12float_e4m3_tESL_NSA_8TiledMMAINSA_8MMA_AtomIJNSA_10MMA_TraitsINSA_25SM100_MMA_F8F6F4_2x1SM_SSEJSL_SL_fSH_SI_NSA_17integral_constantINSA_4UMMA5MajorELSS_0EEENSQ_ISS_LSS_1EEENSQ_INSR_7ScaleInELSV_0EEESW_EEEEEENSA_6LayoutINSB_IJSE_SE_SE_EEENSB_IJNSC_ILi0EEES11_S11_EEEEENSB_IJNSA_10UnderscoreES14_S14_EEEEENS7_6detail27Sm100ImplicitGemmTileTraitsINSA_25SM100_TMA_2SM_LOAD_IM2COLENSA_14ComposedLayoutINSA_7SwizzleILi2ELi4ELi3EEENSA_18smem_ptr_flag_bitsILi8EEENSZ_INSB_IJNSC_ILi8EEESI_EEENSB_IJSI_SE_EEEEEEEvEENS18_INSA_18SM100_TMA_2SM_LOADENS1A_INS1B_ILi1ELi4ELi3EEES1E_NSZ_INSB_IJNSC_ILi32EEES1F_EEENSB_IJSE_S1N_EEEEEEEvEEEENS_8epilogue10collective18CollectiveEpilogueINS1U_23Sm100TmaWarpSpecializedILi1ELi1ELi64ELb0ELb0EEEJNSB_IJNSC_ILi128EEESI_SJ_EEENSB_IJNSZ_IS1Z_SE_EENSZ_ISI_SE_EEEEESL_NSB_IJNSB_IJllllEEESE_S11_EEESL_S25_NS1U_6fusion15FusionCallbacksIS1Y_NS26_17LinearCombinationISL_fSL_fLNS_15FloatRoundStyleE2EEES20_S23_JEEENSA_5SM1004TMEM4LOAD26SM100_TMEM_LOAD_32dp32b64xENSA_20SM90_TMA_LOAD_IM2COLES1J_NSA_39AutoVectorizingCopyWithAssumedAlignmentILi128EEENSA_21SM90_TMA_STORE_IM2COLES1J_S2I_S2I_EEEvvEEEEvNT_6ParamsE)
        /*0008*/ 	.word	0x0000009b


	//----- nvinfo : EIATTR_FRAME_SIZE
	.align		4
.L_19:
        /*000c*/ 	.byte	0x04, 0x11
        /*000e*/ 	.short	(.L_21 - .L_20)
	.align		4
.L_20:
        /*0010*/ 	.word	index@($__internal_2_$__cuda_sm10x_tcgen05_guardrail_trap_unallocated_columns_being_dealloced)
        /*0014*/ 	.word	0x00000008


	//----- nvinfo : EIATTR_FRAME_SIZE
	.align		4
.L_21:
        /*0018*/ 	.byte	0x04, 0x11
        /*001a*/ 	.short	(.L_23 - .L_22)
	.align		4
.L_22:
        /*001c*/ 	.word	index@($__internal_1_$__cuda_sm10x_tcgen05_guardrail_trap_phase_invalid_during_alloc)
        /*0020*/ 	.word	0x00000008


	//----- nvinfo : EIATTR_FRAME_SIZE
	.align		4
.L_23:
        /*0024*/ 	.byte	0x04, 0x11
        /*0026*/ 	.short	(.L_25 - .L_24)
	.align		4
.L_24:
        /*0028*/ 	.word	index@($__internal_0_$__cuda_sm10x_tcgen05_guardrail_trap_col_being_dealloced_not_returned_by_alloc)
        /*002c*/ 	.word	0x00000008


	//----- nvinfo : EIATTR_FRAME_SIZE
	.align		4
.L_25:
        /*0030*/ 	.byte	0x04, 0x11
        /*0032*/ 	.short	(.L_27 - .L_26)
	.align		4
.L_26:
        /*0034*/ 	.word	index@(_ZN7cutlass13device_kernelINS_4conv6kernel13ConvUniversalINS1_16ConvProblemShapeILNS1_8OperatorE1ELi3EEENS1_10collective14CollectiveConvINS1_47MainloopSm100TmaUmmaWarpSpecializedImplicitGemmILS5_1ELi20ELi3ELi1ELi2EN4cute5tupleIJNSA_1CILi2EEENSC_ILi1EEESE_EEEEENSB_IJNSC_ILi256EEENSC_ILi64EEENSB_IJSI_EEEEEENS_12float_e4m3_tESL_NSA_8TiledMMAINSA_8MMA_AtomIJNSA_10MMA_TraitsINSA_25SM100_MMA_F8F6F4_2x1SM_SSEJSL_SL_fSH_SI_NSA_17integral_constantINSA_4UMMA5MajorELSS_0EEENSQ_ISS_LSS_1EEENSQ_INSR_7ScaleInELSV_0EEESW_EEEEEENSA_6LayoutINSB_IJSE_SE_SE_EEENSB_IJNSC_ILi0EEES11_S11_EEEEENSB_IJNSA_10UnderscoreES14_S14_EEEEENS7_6detail27Sm100ImplicitGemmTileTraitsINSA_25SM100_TMA_2SM_LOAD_IM2COLENSA_14ComposedLayoutINSA_7SwizzleILi2ELi4ELi3EEENSA_18smem_ptr_flag_bitsILi8EEENSZ_INSB_IJNSC_ILi8EEESI_EEENSB_IJSI_SE_EEEEEEEvEENS18_INSA_18SM100_TMA_2SM_LOADENS1A_INS1B_ILi1ELi4ELi3EEES1E_NSZ_INSB_IJNSC_ILi32EEES1F_EEENSB_IJSE_S1N_EEEEEEEvEEEENS_8epilogue10collective18CollectiveEpilogueINS1U_23Sm100TmaWarpSpecializedILi1ELi1ELi64ELb0ELb0EEEJNSB_IJNSC_ILi128EEESI_SJ_EEENSB_IJNSZ_IS1Z_SE_EENSZ_ISI_SE_EEEEESL_NSB_IJNSB_IJllllEEESE_S11_EEESL_S25_NS1U_6fusion15FusionCallbacksIS1Y_NS26_17LinearCombinationISL_fSL_fLNS_15FloatRoundStyleE2EEES20_S23_JEEENSA_5SM1004TMEM4LOAD26SM100_TMEM_LOAD_32dp32b64xENSA_20SM90_TMA_LOAD_IM2COLES1J_NSA_39AutoVectorizingCopyWithAssumedAlignmentILi128EEENSA_21SM90_TMA_STORE_IM2COLES1J_S2I_S2I_EEEvvEEEEvNT_6ParamsE)
        /*0038*/ 	.word	0x00000008


	//----- nvinfo : EIATTR_MIN_STACK_SIZE
	.align		4
.L_27:
        /*003c*/ 	.byte	0x04, 0x12
        /*003e*/ 	.short	(.L_29 - .L_28)
	.align		4
.L_28:
        /*0040*/ 	.word	index@(_ZN7cutlass13device_kernelINS_4conv6kernel13ConvUniversalINS1_16ConvProblemShapeILNS1_8OperatorE1ELi3EEENS1_10collective14CollectiveConvINS1_47MainloopSm100TmaUmmaWarpSpecializedImplicitGemmILS5_1ELi20ELi3ELi1ELi2EN4cute5tupleIJNSA_1CILi2EEENSC_ILi1EEESE_EEEEENSB_IJNSC_ILi256EEENSC_ILi64EEENSB_IJSI_EEEEEENS_12float_e4m3_tESL_NSA_8TiledMMAINSA_8MMA_AtomIJNSA_10MMA_TraitsINSA_25SM100_MMA_F8F6F4_2x1SM_SSEJSL_SL_fSH_SI_NSA_17integral_constantINSA_4UMMA5MajorELSS_0EEENSQ_ISS_LSS_1EEENSQ_INSR_7ScaleInELSV_0EEESW_EEEEEENSA_6LayoutINSB_IJSE_SE_SE_EEENSB_IJNSC_ILi0EEES11_S11_EEEEENSB_IJNSA_10UnderscoreES14_S14_EEEEENS7_6detail27Sm100ImplicitGemmTileTraitsINSA_25SM100_TMA_2SM_LOAD_IM2COLENSA_14ComposedLayoutINSA_7SwizzleILi2ELi4ELi3EEENSA_18smem_ptr_flag_bitsILi8EEENSZ_INSB_IJNSC_ILi8EEESI_EEENSB_IJSI_SE_EEEEEEEvEENS18_INSA_18SM100_TMA_2SM_LOADENS1A_INS1B_ILi1ELi4ELi3EEES1E_NSZ_INSB_IJNSC_ILi32EEES1F_EEENSB_IJSE_S1N_EEEEEEEvEEEENS_8epilogue10collective18CollectiveEpilogueINS1U_23Sm100TmaWarpSpecializedILi1ELi1ELi64ELb0ELb0EEEJNSB_IJNSC_ILi128EEESI_SJ_EEENSB_IJNSZ_IS1Z_SE_EENSZ_ISI_SE_EEEEESL_NSB_IJNSB_IJllllEEESE_S11_EEESL_S25_NS1U_6fusion15FusionCallbacksIS1Y_NS26_17LinearCombinationISL_fSL_fLNS_15FloatRoundStyleE2EEES20_S23_JEEENSA_5SM1004TMEM4LOAD26SM100_TMEM_LOAD_32dp32b64xENSA_20SM90_TMA_LOAD_IM2COLES1J_NSA_39AutoVectorizingCopyWithAssumedAlignmentILi128EEENSA_21SM90_TMA_STORE_IM2COLES1J_S2I_S2I_EEEvvEEEEvNT_6ParamsE)
        /*0044*/ 	.word	0x00000008
.L_29:


//--------------------- .nv.compat                --------------------------
	.section	.nv.compat,"",@"SHT_CUDA_COMPAT_INFO"
	.align	4
        /*0000*/ 	.byte	0x02, 0x09, 0x01, 0x00, 0x02, 0x02, 0x02, 0x00, 0x02, 0x05, 0x05, 0x00, 0x03, 0x07, 0x01, 0x01
        /*0010*/ 	.byte	0x02, 0x03, 0x01, 0x00, 0x02, 0x06, 0x01, 0x00, 0x04, 0x0b, 0x08, 0x00, 0x09, 0x00, 0x00, 0x00
        /*0020*/ 	.byte	0x00, 0x00, 0x00, 0x00


//--------------------- .nv.info._ZN7cutlass13device_kernelINS_4conv6kernel13ConvUniversalINS1_16ConvProblemShapeILNS1_8OperatorE1ELi3EEENS1_10collective14CollectiveConvINS1_47MainloopSm100TmaUmmaWarpSpecializedImplicitGemmILS5_1ELi20ELi3ELi1ELi2EN4cute5tupleIJNSA_1CILi2EEENSC_ILi1EEESE_EEEEENSB_IJNSC_ILi256EEENSC_ILi64EEENSB_IJSI_EEEEEENS_12float_e4m3_tESL_NSA_8TiledMMAINSA_8MMA_AtomIJNSA_10MMA_TraitsINSA_25SM100_MMA_F8F6F4_2x1SM_SSEJSL_SL_fSH_SI_NSA_17integral_constantINSA_4UMMA5MajorELSS_0EEENSQ_ISS_LSS_1EEENSQ_INSR_7ScaleInELSV_0EEESW_EEEEEENSA_6LayoutINSB_IJSE_SE_SE_EEENSB_IJNSC_ILi0EEES11_S11_EEEEENSB_IJNSA_10UnderscoreES14_S14_EEEEENS7_6detail27Sm100ImplicitGemmTileTraitsINSA_25SM100_TMA_2SM_LOAD_IM2COLENSA_14ComposedLayoutINSA_7SwizzleILi2ELi4ELi3EEENSA_18smem_ptr_flag_bitsILi8EEENSZ_INSB_IJNSC_ILi8EEESI_EEENSB_IJSI_SE_EEEEEEEvEENS18_INSA_18SM100_TMA_2SM_LOADENS1A_INS1B_ILi1ELi4ELi3EEES1E_NSZ_INSB_IJNSC_ILi32EEES1F_EEENSB_IJSE_S1N_EEEEEEEvEEEENS_8epilogue10collective18CollectiveEpilogueINS1U_23Sm100TmaWarpSpecializedILi1ELi1ELi64ELb0ELb0EEEJNSB_IJNSC_ILi128EEESI_SJ_EEENSB_IJNSZ_IS1Z_SE_EENSZ_ISI_SE_EEEEESL_NSB_IJNSB_IJllllEEESE_S11_EEESL_S25_NS1U_6fusion15FusionCallbacksIS1Y_NS26_17LinearCombinationISL_fSL_fLNS_15FloatRoundStyleE2EEES20_S23_JEEENSA_5SM1004TMEM4LOAD26SM100_TMEM_LOAD_32dp32b64xENSA_20SM90_TMA_LOAD_IM2COLES1J_NSA_39AutoVectorizingCopyWithAssumedAlignmentILi128EEENSA_21SM90_TMA_STORE_IM2COLES1J_S2I_S2I_EEEvvEEEEvNT_6ParamsE --------------------------
	.section	.nv.info._ZN7cutlass13device_kernelINS_4conv6kernel13ConvUniversalINS1_16ConvProblemShapeILNS1_8OperatorE1ELi3EEENS1_10collective14CollectiveConvINS1_47MainloopSm100TmaUmmaWarpSpecializedImplicitGemmILS5_1ELi20ELi3ELi1ELi2EN4cute5tupleIJNSA_1CILi2EEENSC_ILi1EEESE_EEEEENSB_IJNSC_ILi256EEENSC_ILi64EEENSB_IJSI_EEEEEENS_12float_e4m3_tESL_NSA_8TiledMMAINSA_8MMA_AtomIJNSA_10MMA_TraitsINSA_25SM100_MMA_F8F6F4_2x1SM_SSEJSL_SL_fSH_SI_NSA_17integral_constantINSA_4UMMA5MajorELSS_0EEENSQ_ISS_LSS_1EEENSQ_INSR_7ScaleInELSV_0EEESW_EEEEEENSA_6LayoutINSB_IJSE_SE_SE_EEENSB_IJNSC_ILi0EEES11_S11_EEEEENSB_IJNSA_10UnderscoreES14_S14_EEEEENS7_6detail27Sm100ImplicitGemmTileTraitsINSA_25SM100_TMA_2SM_LOAD_IM2COLENSA_14ComposedLayoutINSA_7SwizzleILi2ELi4ELi3EEENSA_18smem_ptr_flag_bitsILi8EEENSZ_INSB_IJNSC_ILi8EEESI_EEENSB_IJSI_SE_EEEEEEEvEENS18_INSA_18SM100_TMA_2SM_LOADENS1A_INS1B_ILi1ELi4ELi3EEES1E_NSZ_INSB_IJNSC_ILi32EEES1F_EEENSB_IJSE_S1N_EEEEEEEvEEEENS_8epilogue10collective18CollectiveEpilogueINS1U_23Sm100TmaWarpSpecializedILi1ELi1ELi64ELb0ELb0EEEJNSB_IJNSC_ILi128EEESI_SJ_EEENSB_IJNSZ_IS1Z_SE_EENSZ_ISI_SE_EEEEESL_NSB_IJNSB_IJllllEEESE_S11_EEESL_S25_NS1U_6fusion15FusionCallbacksIS1Y_NS26_17LinearCombinationISL_fSL_fLNS_15FloatRoundStyleE2EEES20_S23_JEEENSA_5SM1004TMEM4LOAD26SM100_TMEM_LOAD_32dp32b64xENSA_20SM90_TMA_LOAD_IM2COLES1J_NSA_39AutoVectorizingCopyWithAssumedAlignmentILi128EEENSA_21SM90_TMA_STORE_IM2COLES1J_S2I_S2I_EEEvvEEEEvNT_6ParamsE,"",@"SHT_CUDA_INFO"
	.sectionflags	@""
	.align	4


	//----- nvinfo : EIATTR_CUDA_API_VERSION
	.align		4
        /*0000*/ 	.byte	0x04, 0x37
        /*0002*/ 	.short	(.L_31 - .L_30)
.L_30:
        /*0004*/ 	.word	0x00000082


	//----- nvinfo : EIATTR_KPARAM_INFO
	.align		4
.L_31:
        /*0008*/ 	.byte	0x04, 0x17
        /*000a*/ 	.short	(.L_33 - .L_32)
.L_32:
        /*000c*/ 	.word	0x00000000
        /*0010*/ 	.short	0x0000
        /*0012*/ 	.short	0x0000
        /*0014*/ 	.byte	0x00, 0xf0, 0x01, 0x24


	//----- nvinfo : EIATTR_AT_ENTRY_FRAGMENTS
	.align		4
.L_33:
        /*0018*/ 	.byte	0x04, 0x4f
        /*001a*/ 	.short	(.L_35 - .L_34)


	//   ....[0]....
.L_34:
        /*001c*/ 	.word	0x00000007


	//----- nvinfo : EIATTR_RESERVED_SMEM_USED
	.align		4
.L_35:
        /*0020*/ 	.byte	0x01, 0x41
	.zero		2


	//----- nvinfo : EIATTR_SPARSE_MMA_MASK
	.align		4
        /*0024*/ 	.byte	0x03, 0x50
        /*0026*/ 	.short	0x0000


	//----- nvinfo : EIATTR_TCGEN05_2CTA_USED
	.align		4
        /*0028*/ 	.byte	0x01, 0x52
	.zero		2


	//----- nvinfo : EIATTR_MAXREG_COUNT
	.align		4
        /*002c*/ 	.byte	0x03, 0x1b
        /*002e*/ 	.short	0x00ff


	//----- nvinfo : EIATTR_NUM_BARRIERS
	.align		4
        /*0030*/ 	.byte	0x02, 0x4c
        /*0032*/ 	.byte	0x07
	.zero		1


	//----- nvinfo : EIATTR_EXTERNS
	.align		4
        /*0034*/ 	.byte	0x04, 0x0f
        /*0036*/ 	.short	(.L_37 - .L_36)


	//   ....[0]....
	.align		4
.L_36:
        /*0038*/ 	.word	index@(__assertfail)


	//----- nvinfo : EIATTR_MERCURY_ISA_VERSION
	.align		4
.L_37:
        /*003c*/ 	.byte	0x03, 0x5f
        /*003e*/ 	.short	0x0101


	//----- nvinfo : EIATTR_INT_WARP_WIDE_INSTR_OFFSETS
	.align		4
        /*0040*/ 	.byte	0x04, 0x31
        /*0042*/ 	.short	(.L_39 - .L_38)


	//   ....[0]....
.L_38:
        /*0044*/ 	.word	0x00000e20


	//   ....[1]....
        /*0048*/ 	.word	0x00000ed0


	//   ....[2]....
        /*004c*/ 	.word	0x00004ec0


	//   ....[3]....
        /*0050*/ 	.word	0x00004ee0


	//   ....[4]....
        /*0054*/ 	.word	0x00004f10


	//   ....[5]....
        /*0058*/ 	.word	0x00005a80


	//   ....[6]....
        /*005c*/ 	.word	0x00005cf0


	//----- nvinfo : EIATTR_COOP_GROUP_MASK_REGIDS
	.align		4
.L_39:
        /*0060*/ 	.byte	0x04, 0x29
        /*0062*/ 	.short	(.L_41 - .L_40)


	//   ....[0]....
.L_40:
        /*0064*/ 	.word	0xffffffff


	//   ....[1]....
        /*0068*/ 	.word	0xffffffff


	//   ....[2]....
        /*006c*/ 	.word	0xffffffff


	//   ....[3]....
        /*0070*/ 	.word	0xffffffff


	//   ....[4]....
        /*0074*/ 	.word	0xffffffff


	//   ....[5]....
        /*0078*/ 	.word	0xffffffff


	//   ....[6]....
        /*007c*/ 	.word	0xffffffff


	//   ....[7]....
        /*0080*/ 	.word	0xffffffff


	//   ....[8]....
        /*0084*/ 	.word	0xffffffff


	//   ....[9]....
        /*0088*/ 	.word	0xffffffff


	//   ....[10]....
        /*008c*/ 	.word	0xffffffff


	//   ....[11]....
        /*0090*/ 	.word	0xffffffff


	//   ....[12]....
        /*0094*/ 	.word	0xffffffff


	//----- nvinfo : EIATTR_COOP_GROUP_INSTR_OFFSETS
	.align		4
.L_41:
        /*0098*/ 	.byte	0x04, 0x28
        /*009a*/ 	.short	(.L_43 - .L_42)


	//   ....[0]....
.L_42:
        /*009c*/ 	.word	0x000000d0


	//   ....[1]....
        /*00a0*/ 	.word	0x00000540


	//   ....[2]....
        /*00a4*/ 	.word	0x00000910


	//   ....[3]....
        /*00a8*/ 	.word	0x00000a50


	//   ....[4]....
        /*00ac*/ 	.word	0x00000b50


	//   ....[5]....
        /*00b0*/ 	.word	0x00000ca0


	//   ....[6]....
        /*00b4*/ 	.word	0x00000f40


	//   ....[7]....
        /*00b8*/ 	.word	0x00002850


	//   ....[8]....
        /*00bc*/ 	.word	0x00003e90


	//   ....[9]....
        /*00c0*/ 	.word	0x00004360


	//   ....[10]....
        /*00c4*/ 	.word	0x00004390


	//   ....[11]....
        /*00c8*/ 	.word	0x00004dd0


	//   ....[12]....
        /*00cc*/ 	.word	0x00004fe0


	//----- nvinfo : EIATTR_VRC_CTA_INIT_COUNT
	.align		4
.L_43:
        /*00d0*/ 	.byte	0x02, 0x4a
        /*00d2*/ 	.byte	0x80
	.zero		1


	//----- nvinfo : EIATTR_SYSCALL_OFFSETS
	.align		4
        /*00d4*/ 	.byte	0x04, 0x46
        /*00d6*/ 	.short	(.L_45 - .L_44)


	//   ....[0]....
.L_44:
        /*00d8*/ 	.word	0x00006820


	//   ....[1]....
        /*00dc*/ 	.word	0x00006960


	//   ....[2]....
        /*00e0*/ 	.word	0x00007140


	//----- nvinfo : EIATTR_MBARRIER_INSTR_OFFSETS
	.align		4
.L_45:
        /*00e4*/ 	.byte	0x04, 0x39
        /*00e6*/ 	.short	(.L_47 - .L_46)


	//   ....[0]....
.L_46:
        /*00e8*/ 	.word	0x00000670
        /*00ec*/ 	.word	0x000000ff
        /*00f0*/ 	.word	0x00000000
        /*00f4*/ 	.short	0x0100
        /*00f6*/ 	.byte	0x04
	.zero		1


	//   ....[1]....
        /*00f8*/ 	.word	0x00000680
        /*00fc*/ 	.word	0x000000ff
        /*0100*/ 	.word	0x000000a0
        /*0104*/ 	.short	0x0100
        /*0106*/ 	.byte	0x04
	.zero		1


	//   ....[2]....
        /*0108*/ 	.word	0x00000690
        /*010c*/ 	.word	0x000000ff
        /*0110*/ 	.word	0x00000008
        /*0114*/ 	.short	0x0100
        /*0116*/ 	.byte	0x04
	.zero		1


	//   ....[3]....
        /*0118*/ 	.word	0x000006a0
        /*011c*/ 	.word	0x000000ff
        /*0120*/ 	.word	0x000000a8
        /*0124*/ 	.short	0x0100
        /*0126*/ 	.byte	0x04
	.zero		1


	//   ....[4]....
        /*0128*/ 	.word	0x000006b0
        /*012c*/ 	.word	0x000000ff
        /*0130*/ 	.word	0x00000010
        /*0134*/ 	.short	0x0100
        /*0136*/ 	.byte	0x04
	.zero		1


	//   ....[5]....
        /*0138*/ 	.word	0x000006c0
        /*013c*/ 	.word	0x000000ff
        /*0140*/ 	.word	0x000000b0
        /*0144*/ 	.short	0x0100
        /*0146*/ 	.byte	0x04
	.zero		1


	//   ....[6]....
        /*0148*/ 	.word	0x000006d0
        /*014c*/ 	.word	0x000000ff
        /*0150*/ 	.word	0x00000018
        /*0154*/ 	.short	0x0100
        /*0156*/ 	.byte	0x04
	.zero		1


	//   ....[7]....
        /*0158*/ 	.word	0x000006e0
        /*015c*/ 	.word	0x000000ff
        /*0160*/ 	.word	0x000000b8
        /*0164*/ 	.short	0x0100
        /*0166*/ 	.byte	0x04
	.zero		1


	//   ....[8]....
        /*0168*/ 	.word	0x000006f0
        /*016c*/ 	.word	0x000000ff
        /*0170*/ 	.word	0x00000020
        /*0174*/ 	.short	0x0100
        /*0176*/ 	.byte	0x04
	.zero		1


	//   ....[9]....
        /*0178*/ 	.word	0x00000700
        /*017c*/ 	.word	0x000000ff
        /*0180*/ 	.word	0x000000c0
        /*0184*/ 	.short	0x0100
        /*0186*/ 	.byte	0x04
	.zero		1


	//   ....[10]....
        /*0188*/ 	.word	0x00000710
        /*018c*/ 	.word	0x000000ff
        /*0190*/ 	.word	0x00000028
        /*0194*/ 	.short	0x0100
        /*0196*/ 	.byte	0x04
	.zero		1


	//   ....[11]....
        /*0198*/ 	.word	0x00000720
        /*019c*/ 	.word	0x000000ff
        /*01a0*/ 	.word	0x000000c8
        /*01a4*/ 	.short	0x0100
        /*01a6*/ 	.byte	0x04
	.zero		1


	//   ....[12]....
        /*01a8*/ 	.word	0x00000730
        /*01ac*/ 	.word	0x000000ff
        /*01b0*/ 	.word	0x00000030
        /*01b4*/ 	.short	0x0100
        /*01b6*/ 	.byte	0x04
	.zero		1


	//   ....[13]....
        /*01b8*/ 	.word	0x00000740
        /*01bc*/ 	.word	0x000000ff
        /*01c0*/ 	.word	0x000000d0
        /*01c4*/ 	.short	0x0100
        /*01c6*/ 	.byte	0x04
	.zero		1


	//   ....[14]....
        /*01c8*/ 	.word	0x00000750
        /*01cc*/ 	.word	0x000000ff
        /*01d0*/ 	.word	0x00000038
        /*01d4*/ 	.short	0x0100
        /*01d6*/ 	.byte	0x04
	.zero		1


	//   ....[15]....
        /*01d8*/ 	.word	0x00000760
        /*01dc*/ 	.word	0x000000ff
        /*01e0*/ 	.word	0x000000d8
        /*01e4*/ 	.short	0x0100
        /*01e6*/ 	.byte	0x04
	.zero		1


	//   ....[16]....
        /*01e8*/ 	.word	0x00000770
        /*01ec*/ 	.word	0x000000ff
        /*01f0*/ 	.word	0x00000040
        /*01f4*/ 	.short	0x0100
        /*01f6*/ 	.byte	0x04
	.zero		1


	//   ....[17]....
        /*01f8*/ 	.word	0x00000780
        /*01fc*/ 	.word	0x000000ff
        /*0200*/ 	.word	0x000000e0
        /*0204*/ 	.short	0x0100
        /*0206*/ 	.byte	0x04
	.zero		1


	//   ....[18]....
        /*0208*/ 	.word	0x00000790
        /*020c*/ 	.word	0x000000ff
        /*0210*/ 	.word	0x00000048
        /*0214*/ 	.short	0x0100
        /*0216*/ 	.byte	0x04
	.zero		1


	//   ....[19]....
        /*0218*/ 	.word	0x000007a0
        /*021c*/ 	.word	0x000000ff
        /*0220*/ 	.word	0x000000e8
        /*0224*/ 	.short	0x0100
        /*0226*/ 	.byte	0x04
	.zero		1


	//   ....[20]....
        /*0228*/ 	.word	0x000007b0
        /*022c*/ 	.word	0x000000ff
        /*0230*/ 	.word	0x00000050
        /*0234*/ 	.short	0x0100
        /*0236*/ 	.byte	0x04
	.zero		1


	//   ....[21]....
        /*0238*/ 	.word	0x000007c0
        /*023c*/ 	.word	0x000000ff
        /*0240*/ 	.word	0x000000f0
        /*0244*/ 	.short	0x0100
        /*0246*/ 	.byte	0x04
	.zero		1


	//   ....[22]....
        /*0248*/ 	.word	0x000007d0
        /*024c*/ 	.word	0x000000ff
        /*0250*/ 	.word	0x00000058
        /*0254*/ 	.short	0x0100
        /*0256*/ 	.byte	0x04
	.zero		1


	//   ....[23]....
        /*0258*/ 	.word	0x000007e0
        /*025c*/ 	.word	0x000000ff
        /*0260*/ 	.word	0x000000f8
        /*0264*/ 	.short	0x0100
        /*0266*/ 	.byte	0x04
	.zero		1


	//   ....[24]....
        /*0268*/ 	.word	0x000007f0
        /*026c*/ 	.word	0x000000ff
        /*0270*/ 	.word	0x00000060
        /*0274*/ 	.short	0x0100
        /*0276*/ 	.byte	0x04
	.zero		1


	//   ....[25]....
        /*0278*/ 	.word	0x00000800
        /*027c*/ 	.word	0x000000ff
        /*0280*/ 	.word	0x00000100
        /*0284*/ 	.short	0x0100
        /*0286*/ 	.byte	0x04
	.zero		1


	//   ....[26]....
        /*0288*/ 	.word	0x00000810
        /*028c*/ 	.word	0x000000ff
        /*0290*/ 	.word	0x00000068
        /*0294*/ 	.short	0x0100
        /*0296*/ 	.byte	0x04
	.zero		1


	//   ....[27]....
        /*0298*/ 	.word	0x00000820
        /*029c*/ 	.word	0x000000ff
        /*02a0*/ 	.word	0x00000108
        /*02a4*/ 	.short	0x0100
        /*02a6*/ 	.byte	0x04
	.zero		1


	//   ....[28]....
        /*02a8*/ 	.word	0x00000830
        /*02ac*/ 	.word	0x000000ff
        /*02b0*/ 	.word	0x00000070
        /*02b4*/ 	.short	0x0100
        /*02b6*/ 	.byte	0x04
	.zero		1


	//   ....[29]....
        /*02b8*/ 	.word	0x00000840
        /*02bc*/ 	.word	0x000000ff
        /*02c0*/ 	.word	0x00000110
        /*02c4*/ 	.short	0x0100
        /*02c6*/ 	.byte	0x04
	.zero		1


	//   ....[30]....
        /*02c8*/ 	.word	0x00000850
        /*02cc*/ 	.word	0x000000ff
        /*02d0*/ 	.word	0x00000078
        /*02d4*/ 	.short	0x0100
        /*02d6*/ 	.byte	0x04
	.zero		1


	//   ....[31]....
        /*02d8*/ 	.word	0x00000860
        /*02dc*/ 	.word	0x000000ff
        /*02e0*/ 	.word	0x00000118
        /*02e4*/ 	.short	0x0100
        /*02e6*/ 	.byte	0x04
	.zero		1


	//   ....[32]....
        /*02e8*/ 	.word	0x00000870
        /*02ec*/ 	.word	0x000000ff
        /*02f0*/ 	.word	0x00000080
        /*02f4*/ 	.short	0x0100
        /*02f6*/ 	.byte	0x04
	.zero		1


	//   ....[33]....
        /*02f8*/ 	.word	0x00000880
        /*02fc*/ 	.word	0x000000ff
        /*0300*/ 	.word	0x00000120
        /*0304*/ 	.short	0x0100
        /*0306*/ 	.byte	0x04
	.zero		1


	//   ....[34]....
        /*0308*/ 	.word	0x00000890
        /*030c*/ 	.word	0x000000ff
        /*0310*/ 	.word	0x00000088
        /*0314*/ 	.short	0x0100
        /*0316*/ 	.byte	0x04
	.zero		1


	//   ....[35]....
        /*0318*/ 	.word	0x000008a0
        /*031c*/ 	.word	0x000000ff
        /*0320*/ 	.word	0x00000128
        /*0324*/ 	.short	0x0100
        /*0326*/ 	.byte	0x04
	.zero		1


	//   ....[36]....
        /*0328*/ 	.word	0x000008b0
        /*032c*/ 	.word	0x000000ff
        /*0330*/ 	.word	0x00000090
        /*0334*/ 	.short	0x0100
        /*0336*/ 	.byte	0x04
	.zero		1


	//   ....[37]....
        /*0338*/ 	.word	0x000008c0
        /*033c*/ 	.word	0x000000ff
        /*0340*/ 	.word	0x00000130
        /*0344*/ 	.short	0x0100
        /*0346*/ 	.byte	0x04
	.zero		1


	//   ....[38]....
        /*0348*/ 	.word	0x000008d0
        /*034c*/ 	.word	0x000000ff
        /*0350*/ 	.word	0x00000098
        /*0354*/ 	.short	0x0100
        /*0356*/ 	.byte	0x04
	.zero		1


	//   ....[39]....
        /*0358*/ 	.word	0x000008e0
        /*035c*/ 	.word	0x000000ff
        /*0360*/ 	.word	0x00000138
        /*0364*/ 	.short	0x0100
        /*0366*/ 	.byte	0x04
	.zero		1


	//   ....[40]....
        /*0368*/ 	.word	0x00000a20
        /*036c*/ 	.word	0x000000ff
        /*0370*/ 	.word	0x00000140
        /*0374*/ 	.short	0x0100
        /*0376*/ 	.byte	0x04
	.zero		1


	//   ....[41]....
        /*0378*/ 	.word	0x00000a30
        /*037c*/ 	.word	0x000000ff
        /*0380*/ 	.word	0x00000148
        /*0384*/ 	.short	0x0100
        /*0386*/ 	.byte	0x04
	.zero		1


	//   ....[42]....
        /*0388*/ 	.word	0x00000b20
        /*038c*/ 	.word	0x000000ff
        /*0390*/ 	.word	0x00000150
        /*0394*/ 	.short	0x0100
        /*0396*/ 	.byte	0x04
	.zero		1


	//   ....[43]....
        /*0398*/ 	.word	0x00000b30
        /*039c*/ 	.word	0x000000ff
        /*03a0*/ 	.word	0x00000158
        /*03a4*/ 	.short	0x0100
        /*03a6*/ 	.byte	0x04
	.zero		1


	//   ....[44]....
        /*03a8*/ 	.word	0x00000c70
        /*03ac*/ 	.word	0x000000ff
        /*03b0*/ 	.word	0x00000160
        /*03b4*/ 	.short	0x0100
        /*03b6*/ 	.byte	0x06
	.zero		1


	//   ....[45]....
        /*03b8*/ 	.word	0x00000c80
        /*03bc*/ 	.word	0x000000ff
        /*03c0*/ 	.word	0x00000168
        /*03c4*/ 	.short	0x0100
        /*03c6*/ 	.byte	0x06
	.zero		1


	//   ....[46]....
        /*03c8*/ 	.word	0x00000dc0
        /*03cc*/ 	.word	0x000000ff
        /*03d0*/ 	.word	0x00000170
        /*03d4*/ 	.short	0x0100
        /*03d6*/ 	.byte	0x04
	.zero		1


	//   ....[47]....
        /*03d8*/ 	.word	0x00000dd0
        /*03dc*/ 	.word	0x000000ff
        /*03e0*/ 	.word	0x00000180
        /*03e4*/ 	.short	0x0100
        /*03e6*/ 	.byte	0x04
	.zero		1


	//   ....[48]....
        /*03e8*/ 	.word	0x00000de0
        /*03ec*/ 	.word	0x000000ff
        /*03f0*/ 	.word	0x00000178
        /*03f4*/ 	.short	0x0100
        /*03f6*/ 	.byte	0x04
	.zero		1


	//   ....[49]....
        /*03f8*/ 	.word	0x00000df0
        /*03fc*/ 	.word	0x000000ff
        /*0400*/ 	.word	0x00000188
        /*0404*/ 	.short	0x0100
        /*0406*/ 	.byte	0x04
	.zero		1


	//   ....[50]....
        /*0408*/ 	.word	0x00000ef0
        /*040c*/ 	.word	0x000000ff
        /*0410*/ 	.word	0x00000190
        /*0414*/ 	.short	0x0100
        /*0416*/ 	.byte	0x06
	.zero		1


	//   ....[51]....
        /*0418*/ 	.word	0x00001a30
        /*041c*/ 	.word	0x000000ff
        /*0420*/ 	.word	0x000000a0
        /*0424*/ 	.short	0x010a
        /*0426*/ 	.byte	0x04
	.zero		1


	//   ....[52]....
        /*0428*/ 	.word	0x00001d80
        /*042c*/ 	.word	0x000000ff
        /*0430*/ 	.word	0x000000a0
        /*0434*/ 	.short	0x010a
        /*0436*/ 	.byte	0x09
	.zero		1


	//   ....[53]....
        /*0438*/ 	.word	0x00001f30
        /*043c*/ 	.word	0x000000ff
        /*0440*/ 	.word	0x000000a0
        /*0444*/ 	.short	0x010a
        /*0446*/ 	.byte	0x08
	.zero		1


	//   ....[54]....
        /*0448*/ 	.word	0x00002160
        /*044c*/ 	.word	0x000000ff
        /*0450*/ 	.word	0x00000158
        /*0454*/ 	.short	0x0101
        /*0456*/ 	.byte	0x1e
	.zero		1


	//   ....[55]....
        /*0458*/ 	.word	0x00002190
        /*045c*/ 	.word	0x000000ff
        /*0460*/ 	.word	0x000000a0
        /*0464*/ 	.short	0x010a
        /*0466*/ 	.byte	0x04
	.zero		1


	//   ....[56]....
        /*0468*/ 	.word	0x00002470
        /*046c*/ 	.word	0x000000ff
        /*0470*/ 	.word	0x000000a0
        /*0474*/ 	.short	0x010a
        /*0476*/ 	.byte	0x09
	.zero		1


	//   ....[57]....
        /*0478*/ 	.word	0x00002620
        /*047c*/ 	.word	0x000000ff
        /*0480*/ 	.word	0x000000a0
        /*0484*/ 	.short	0x010a
        /*0486*/ 	.byte	0x08
	.zero		1


	//   ....[58]....
        /*0488*/ 	.word	0x00002860
        /*048c*/ 	.word	0x000000ff
        /*0490*/ 	.word	0x00000160
        /*0494*/ 	.short	0x010a
        /*0496*/ 	.byte	0x1e
	.zero		1


	//   ....[59]....
        /*0498*/ 	.word	0x00002920
        /*049c*/ 	.word	0x000000ff
        /*04a0*/ 	.word	0x00000000
        /*04a4*/ 	.short	0x0101
        /*04a6*/ 	.byte	0x04
	.zero		1


	//   ....[60]....
        /*04a8*/ 	.word	0x00002f10
        /*04ac*/ 	.word	0x000000ff
        /*04b0*/ 	.word	0x00000000
        /*04b4*/ 	.short	0x010a
        /*04b6*/ 	.byte	0x04
	.zero		1


	//   ....[61]....
        /*04b8*/ 	.word	0x00002fb0
        /*04bc*/ 	.word	0x000000ff
        /*04c0*/ 	.word	0x00000000
        /*04c4*/ 	.short	0x010a
        /*04c6*/ 	.byte	0x05
	.zero		1


	//   ....[62]....
        /*04c8*/ 	.word	0x00003050
        /*04cc*/ 	.word	0x000000ff
        /*04d0*/ 	.word	0x00000000
        /*04d4*/ 	.short	0x010a
        /*04d6*/ 	.byte	0x05
	.zero		1


	//   ....[63]....
        /*04d8*/ 	.word	0x000030f0
        /*04dc*/ 	.word	0x000000ff
        /*04e0*/ 	.word	0x00000000
        /*04e4*/ 	.short	0x010a
        /*04e6*/ 	.byte	0x05
	.zero		1


	//   ....[64]....
        /*04e8*/ 	.word	0x00003190
        /*04ec*/ 	.word	0x000000ff
        /*04f0*/ 	.word	0x00000000
        /*04f4*/ 	.short	0x010a
        /*04f6*/ 	.byte	0x05
	.zero		1


	//   ....[65]....
        /*04f8*/ 	.word	0x00003230
        /*04fc*/ 	.word	0x000000ff
        /*0500*/ 	.word	0x00000000
        /*0504*/ 	.short	0x010a
        /*0506*/ 	.byte	0x05
	.zero		1


	//   ....[66]....
        /*0508*/ 	.word	0x000032d0
        /*050c*/ 	.word	0x000000ff
        /*0510*/ 	.word	0x00000000
        /*0514*/ 	.short	0x010a
        /*0516*/ 	.byte	0x05
	.zero		1


	//   ....[67]....
        /*0518*/ 	.word	0x00003370
        /*051c*/ 	.word	0x000000ff
        /*0520*/ 	.word	0x00000000
        /*0524*/ 	.short	0x010a
        /*0526*/ 	.byte	0x05
	.zero		1


	//   ....[68]....
        /*0528*/ 	.word	0x00003410
        /*052c*/ 	.word	0x000000ff
        /*0530*/ 	.word	0x00000000
        /*0534*/ 	.short	0x010a
        /*0536*/ 	.byte	0x05
	.zero		1


	//   ....[69]....
        /*0538*/ 	.word	0x000034b0
        /*053c*/ 	.word	0x000000ff
        /*0540*/ 	.word	0x00000000
        /*0544*/ 	.short	0x010a
        /*0546*/ 	.byte	0x05
	.zero		1


	//   ....[70]....
        /*0548*/ 	.word	0x00003550
        /*054c*/ 	.word	0x000000ff
        /*0550*/ 	.word	0x00000000
        /*0554*/ 	.short	0x010a
        /*0556*/ 	.byte	0x05
	.zero		1


	//   ....[71]....
        /*0558*/ 	.word	0x000035f0
        /*055c*/ 	.word	0x000000ff
        /*0560*/ 	.word	0x00000000
        /*0564*/ 	.short	0x010a
        /*0566*/ 	.byte	0x05
	.zero		1


	//   ....[72]....
        /*0568*/ 	.word	0x00003690
        /*056c*/ 	.word	0x000000ff
        /*0570*/ 	.word	0x00000000
        /*0574*/ 	.short	0x010a
        /*0576*/ 	.byte	0x05
	.zero		1


	//   ....[73]....
        /*0578*/ 	.word	0x00003730
        /*057c*/ 	.word	0x000000ff
        /*0580*/ 	.word	0x00000000
        /*0584*/ 	.short	0x010a
        /*0586*/ 	.byte	0x05
	.zero		1


	//   ....[74]....
        /*0588*/ 	.word	0x000037d0
        /*058c*/ 	.word	0x000000ff
        /*0590*/ 	.word	0x00000000
        /*0594*/ 	.short	0x010a
        /*0596*/ 	.byte	0x05
	.zero		1


	//   ....[75]....
        /*0598*/ 	.word	0x00003870
        /*059c*/ 	.word	0x000000ff
        /*05a0*/ 	.word	0x00000000
        /*05a4*/ 	.short	0x010a
        /*05a6*/ 	.byte	0x05
	.zero		1


	//   ....[76]....
        /*05a8*/ 	.word	0x00003910
        /*05ac*/ 	.word	0x000000ff
        /*05b0*/ 	.word	0x00000000
        /*05b4*/ 	.short	0x010a
        /*05b6*/ 	.byte	0x05
	.zero		1


	//   ....[77]....
        /*05b8*/ 	.word	0x000039b0
        /*05bc*/ 	.word	0x000000ff
        /*05c0*/ 	.word	0x00000000
        /*05c4*/ 	.short	0x010a
        /*05c6*/ 	.byte	0x05
	.zero		1


	//   ....[78]....
        /*05c8*/ 	.word	0x00003a50
        /*05cc*/ 	.word	0x000000ff
        /*05d0*/ 	.word	0x00000000
        /*05d4*/ 	.short	0x010a
        /*05d6*/ 	.byte	0x05
	.zero		1


	//   ....[79]....
        /*05d8*/ 	.word	0x00003b00
        /*05dc*/ 	.word	0x00000000
        /*05e0*/ 	.word	0x00000000
        /*05e4*/ 	.short	0x010a
        /*05e6*/ 	.byte	0xff
	.zero		1


	//   ....[80]....
        /*05e8*/ 	.word	0x00003c50
        /*05ec*/ 	.word	0x000000ff
        /*05f0*/ 	.word	0x00000168
        /*05f4*/ 	.short	0x010a
        /*05f6*/ 	.byte	0x04
	.zero		1


	//   ....[81]....
        /*05f8*/ 	.word	0x00003cf0
        /*05fc*/ 	.word	0x000000ff
        /*0600*/ 	.word	0x00000160
        /*0604*/ 	.short	0x010a
        /*0606*/ 	.byte	0x04
	.zero		1


	//   ....[82]....
        /*0608*/ 	.word	0x00003d90
        /*060c*/ 	.word	0x000000ff
        /*0610*/ 	.word	0x00000000
        /*0614*/ 	.short	0x0101
        /*0616*/ 	.byte	0x05
	.zero		1


	//   ....[83]....
        /*0618*/ 	.word	0x00003dd0
        /*061c*/ 	.word	0x000000ff
        /*0620*/ 	.word	0x00000168
        /*0624*/ 	.short	0x0106
        /*0626*/ 	.byte	0x04
	.zero		1


	//   ....[84]....
        /*0628*/ 	.word	0x00003e10
        /*062c*/ 	.word	0x00000000
        /*0630*/ 	.word	0x00000168
        /*0634*/ 	.short	0x010a
        /*0636*/ 	.byte	0xff
	.zero		1


	//   ....[85]....
        /*0638*/ 	.word	0x00004060
        /*063c*/ 	.word	0x000000ff
        /*0640*/ 	.word	0x00000008
        /*0644*/ 	.short	0x010a
        /*0646*/ 	.byte	0x05
	.zero		1


	//   ....[86]....
        /*0648*/ 	.word	0x00004080
        /*064c*/ 	.word	0x000000ff
        /*0650*/ 	.word	0x00000008
        /*0654*/ 	.short	0x010a
        /*0656*/ 	.byte	0x05
	.zero		1


	//   ....[87]....
        /*0658*/ 	.word	0x00004210
        /*065c*/ 	.word	0x000000ff
        /*0660*/ 	.word	0x00000008
        /*0664*/ 	.short	0x010a
        /*0666*/ 	.byte	0x05
	.zero		1


	//   ....[88]....
        /*0668*/ 	.word	0x00004230
        /*066c*/ 	.word	0x000000ff
        /*0670*/ 	.word	0x00000008
        /*0674*/ 	.short	0x010a
        /*0676*/ 	.byte	0x05
	.zero		1


	//   ....[89]....
        /*0678*/ 	.word	0x000042f0
        /*067c*/ 	.word	0x000000ff
        /*0680*/ 	.word	0x00000000
        /*0684*/ 	.short	0x0101
        /*0686*/ 	.byte	0x04
	.zero		1


	//   ....[90]....
        /*0688*/ 	.word	0x00004640
        /*068c*/ 	.word	0x000000ff
        /*0690*/ 	.word	0x00000160
        /*0694*/ 	.short	0x010a
        /*0696*/ 	.byte	0x11
	.zero		1


	//   ....[91]....
        /*0698*/ 	.word	0x000046e0
        /*069c*/ 	.word	0x000000ff
        /*06a0*/ 	.word	0x00000000
        /*06a4*/ 	.short	0x0101
        /*06a6*/ 	.byte	0x17
	.zero		1


	//   ....[92]....
        /*06a8*/ 	.word	0x00004720
        /*06ac*/ 	.word	0x000000ff
        /*06b0*/ 	.word	0x00000180
        /*06b4*/ 	.short	0x010a
        /*06b6*/ 	.byte	0x16
	.zero		1


	//   ....[93]....
        /*06b8*/ 	.word	0x000047d0
        /*06bc*/ 	.word	0x000000ff
        /*06c0*/ 	.word	0x00000000
        /*06c4*/ 	.short	0x010a
        /*06c6*/ 	.byte	0x04
	.zero		1


	//   ....[94]....
        /*06c8*/ 	.word	0x00004810
        /*06cc*/ 	.word	0x000000ff
        /*06d0*/ 	.word	0x00000000
        /*06d4*/ 	.short	0x010a
        /*06d6*/ 	.byte	0x0a
	.zero		1


	//   ....[95]....
        /*06d8*/ 	.word	0x00004930
        /*06dc*/ 	.word	0x000000ff
        /*06e0*/ 	.word	0x00000000
        /*06e4*/ 	.short	0x010a
        /*06e6*/ 	.byte	0x04
	.zero		1


	//   ....[96]....
        /*06e8*/ 	.word	0x00004bd0
        /*06ec*/ 	.word	0x000000ff
        /*06f0*/ 	.word	0x00000000
        /*06f4*/ 	.short	0x010a
        /*06f6*/ 	.byte	0x04
	.zero		1


	//   ....[97]....
        /*06f8*/ 	.word	0x00004c70
        /*06fc*/ 	.word	0x00000000
        /*0700*/ 	.word	0x00000000
        /*0704*/ 	.short	0x010a
        /*0706*/ 	.byte	0xff
	.zero		1


	//   ....[98]....
        /*0708*/ 	.word	0x00004cb0
        /*070c*/ 	.word	0x00000000
        /*0710*/ 	.word	0x00000000
        /*0714*/ 	.short	0x010a
        /*0716*/ 	.byte	0xff
	.zero		1


	//   ....[99]....
        /*0718*/ 	.word	0x00004d20
        /*071c*/ 	.word	0x000000ff
        /*0720*/ 	.word	0x00000000
        /*0724*/ 	.short	0x0101
        /*0726*/ 	.byte	0x04
	.zero		1


	//   ....[100]....
        /*0728*/ 	.word	0x00004d60
        /*072c*/ 	.word	0x000000ff
        /*0730*/ 	.word	0x00000190
        /*0734*/ 	.short	0x010a
        /*0736*/ 	.byte	0x11
	.zero		1


	//   ....[101]....
        /*0738*/ 	.word	0x00004dc0
        /*073c*/ 	.word	0x000000ff
        /*0740*/ 	.word	0x00000000
        /*0744*/ 	.short	0x0101
        /*0746*/ 	.byte	0x04
	.zero		1


	//   ....[102]....
        /*0748*/ 	.word	0x00005270
        /*074c*/ 	.word	0x000000ff
        /*0750*/ 	.word	0x00000160
        /*0754*/ 	.short	0x010a
        /*0756*/ 	.byte	0x1c
	.zero		1


	//   ....[103]....
        /*0758*/ 	.word	0x00005310
        /*075c*/ 	.word	0x000000ff
        /*0760*/ 	.word	0x00000000
        /*0764*/ 	.short	0x0101
        /*0766*/ 	.byte	0x25
	.zero		1


	//   ....[104]....
        /*0768*/ 	.word	0x00005850
        /*076c*/ 	.word	0x000000ff
        /*0770*/ 	.word	0x00000158
        /*0774*/ 	.short	0x010a
        /*0776*/ 	.byte	0x1c
	.zero		1


	//   ....[105]....
        /*0778*/ 	.word	0x000059e0
        /*077c*/ 	.word	0x000000ff
        /*0780*/ 	.word	0x00000148
        /*0784*/ 	.short	0x010a
        /*0786*/ 	.byte	0x1c
	.zero		1


	//   ....[106]....
        /*0788*/ 	.word	0x00005d70
        /*078c*/ 	.word	0x000000ff
        /*0790*/ 	.word	0x00000140
        /*0794*/ 	.short	0x010b
        /*0796*/ 	.byte	0x1c
	.zero		1


	//   ....[107]....
        /*0798*/ 	.word	0x00005d80
        /*079c*/ 	.word	0x000000ff
        /*07a0*/ 	.word	0x00000000
        /*07a4*/ 	.short	0x0101
        /*07a6*/ 	.byte	0x26
	.zero		1


	//   ....[108]....
        /*07a8*/ 	.word	0x00005dc0
        /*07ac*/ 	.word	0x00000000
        /*07b0*/ 	.word	0x00000148
        /*07b4*/ 	.short	0x010a
        /*07b6*/ 	.byte	0xff
	.zero		1


	//   ....[109]....
        /*07b8*/ 	.word	0x000060e0
        /*07bc*/ 	.word	0x000000ff
        /*07c0*/ 	.word	0x00000160
        /*07c4*/ 	.short	0x010a
        /*07c6*/ 	.byte	0x2c
	.zero		1


	//   ....[110]....
        /*07c8*/ 	.word	0x000061b0
        /*07cc*/ 	.word	0x000000ff
        /*07d0*/ 	.word	0x00000000
        /*07d4*/ 	.short	0x0101
        /*07d6*/ 	.byte	0x04
	.zero		1


	//   ....[111]....
        /*07d8*/ 	.word	0x00006d00
        /*07dc*/ 	.word	0x000000ff
        /*07e0*/ 	.word	0x00000140
        /*07e4*/ 	.short	0x010a
        /*07e6*/ 	.byte	0x2c
	.zero		1


	//   ....[112]....
        /*07e8*/ 	.word	0x00006d20
        /*07ec*/ 	.word	0x00000098
        /*07f0*/ 	.word	0x00000170
        /*07f4*/ 	.short	0x010a
        /*07f6*/ 	.byte	0xff
	.zero		1


	//   ....[113]....
        /*07f8*/ 	.word	0x00006eb0
        /*07fc*/ 	.word	0x000000ff
        /*0800*/ 	.word	0x00000140
        /*0804*/ 	.short	0x010a
        /*0806*/ 	.byte	0x2c
	.zero		1


	//   ....[114]....
        /*0808*/ 	.word	0x00006fc0
        /*080c*/ 	.word	0x000000ff
        /*0810*/ 	.word	0x00000000
        /*0814*/ 	.short	0x0101
        /*0816*/ 	.byte	0x04
	.zero		1


	//   ....[115]....
        /*0818*/ 	.word	0x00007020
        /*081c*/ 	.word	0x00000098
        /*0820*/ 	.word	0x00000170
        /*0824*/ 	.short	0x010a
        /*0826*/ 	.byte	0xff
	.zero		1


	//   ....[116]....
        /*0828*/ 	.word	0x00007610
        /*082c*/ 	.word	0x00000098
        /*0830*/ 	.word	0x00000000
        /*0834*/ 	.short	0x0101
        /*0836*/ 	.byte	0xff
	.zero		1


	//   ....[117]....
        /*0838*/ 	.word	0x000085c0
        /*083c*/ 	.word	0x00000000
        /*0840*/ 	.word	0x000000a0
        /*0844*/ 	.short	0x010a
        /*0846*/ 	.byte	0xff
	.zero		1


	//   ....[118]....
        /*0848*/ 	.word	0x00008620
        /*084c*/ 	.word	0x00000000
        /*0850*/ 	.word	0x000000a0
        /*0854*/ 	.short	0x010a
        /*0856*/ 	.byte	0xff
	.zero		1


	//   ....[119]....
        /*0858*/ 	.word	0x00008680
        /*085c*/ 	.word	0x00000000
        /*0860*/ 	.word	0x00000160
        /*0864*/ 	.short	0x010a
        /*0866*/ 	.byte	0xff
	.zero		1


	//   ....[120]....
        /*0868*/ 	.word	0x000086e0
        /*086c*/ 	.word	0x00000000
        /*0870*/ 	.word	0x00000000
        /*0874*/ 	.short	0x010a
        /*0876*/ 	.byte	0xff
	.zero		1


	//   ....[121]....
        /*0878*/ 	.word	0x00008740
        /*087c*/ 	.word	0x00000000
        /*0880*/ 	.word	0x00000000
        /*0884*/ 	.short	0x010a
        /*0886*/ 	.byte	0xff
	.zero		1


	//   ....[122]....
        /*0888*/ 	.word	0x000087a0
        /*088c*/ 	.word	0x00000000
        /*0890*/ 	.word	0x00000000
        /*0894*/ 	.short	0x010a
        /*0896*/ 	.byte	0xff
	.zero		1


	//   ....[123]....
        /*0898*/ 	.word	0x00008800
        /*089c*/ 	.word	0x00000000
        /*08a0*/ 	.word	0x00000000
        /*08a4*/ 	.short	0x010a
        /*08a6*/ 	.byte	0xff
	.zero		1


	//   ....[124]....
        /*08a8*/ 	.word	0x00008860
        /*08ac*/ 	.word	0x00000000
        /*08b0*/ 	.word	0x00000000
        /*08b4*/ 	.short	0x010a
        /*08b6*/ 	.byte	0xff
	.zero		1


	//   ....[125]....
        /*08b8*/ 	.word	0x000088c0
        /*08bc*/ 	.word	0x00000000
        /*08c0*/ 	.word	0x00000000
        /*08c4*/ 	.short	0x010a
        /*08c6*/ 	.byte	0xff
	.zero		1


	//   ....[126]....
        /*08c8*/ 	.word	0x00008920
        /*08cc*/ 	.word	0x00000000
        /*08d0*/ 	.word	0x00000000
        /*08d4*/ 	.short	0x010a
        /*08d6*/ 	.byte	0xff
	.zero		1


	//   ....[127]....
        /*08d8*/ 	.word	0x00008980
        /*08dc*/ 	.word	0x00000000
        /*08e0*/ 	.word	0x00000000
        /*08e4*/ 	.short	0x010a
        /*08e6*/ 	.byte	0xff
	.zero		1


	//   ....[128]....
        /*08e8*/ 	.word	0x000089e0
        /*08ec*/ 	.word	0x00000000
        /*08f0*/ 	.word	0x00000000
        /*08f4*/ 	.short	0x010a
        /*08f6*/ 	.byte	0xff
	.zero		1


	//   ....[129]....
        /*08f8*/ 	.word	0x00008a40
        /*08fc*/ 	.word	0x00000000
        /*0900*/ 	.word	0x00000000
        /*0904*/ 	.short	0x010a
        /*0906*/ 	.byte	0xff
	.zero		1


	//   ....[130]....
        /*0908*/ 	.word	0x00008aa0
        /*090c*/ 	.word	0x00000000
        /*0910*/ 	.word	0x00000000
        /*0914*/ 	.short	0x010a
        /*0916*/ 	.byte	0xff
	.zero		1


	//   ....[131]....
        /*0918*/ 	.word	0x00008b00
        /*091c*/ 	.word	0x00000000
        /*0920*/ 	.word	0x00000000
        /*0924*/ 	.short	0x010a
        /*0926*/ 	.byte	0xff
	.zero		1


	//   ....[132]....
        /*0928*/ 	.word	0x00008b60
        /*092c*/ 	.word	0x00000000
        /*0930*/ 	.word	0x00000000
        /*0934*/ 	.short	0x010a
        /*0936*/ 	.byte	0xff
	.zero		1


	//   ....[133]....
        /*0938*/ 	.word	0x00008bc0
        /*093c*/ 	.word	0x00000000
        /*0940*/ 	.word	0x00000000
        /*0944*/ 	.short	0x010a
        /*0946*/ 	.byte	0xff
	.zero		1


	//   ....[134]....
        /*0948*/ 	.word	0x00008c20
        /*094c*/ 	.word	0x00000000
        /*0950*/ 	.word	0x00000000
        /*0954*/ 	.short	0x010a
        /*0956*/ 	.byte	0xff
	.zero		1


	//   ....[135]....
        /*0958*/ 	.word	0x00008c80
        /*095c*/ 	.word	0x00000000
        /*0960*/ 	.word	0x00000000
        /*0964*/ 	.short	0x010a
        /*0966*/ 	.byte	0xff
	.zero		1


	//   ....[136]....
        /*0968*/ 	.word	0x00008ce0
        /*096c*/ 	.word	0x00000000
        /*0970*/ 	.word	0x00000000
        /*0974*/ 	.short	0x010a
        /*0976*/ 	.byte	0xff
	.zero		1


	//   ....[137]....
        /*0978*/ 	.word	0x00008d40
        /*097c*/ 	.word	0x00000000
        /*0980*/ 	.word	0x00000000
        /*0984*/ 	.short	0x010a
        /*0986*/ 	.byte	0xff
	.zero		1


	//   ....[138]....
        /*0988*/ 	.word	0x00008da0
        /*098c*/ 	.word	0x00000000
        /*0990*/ 	.word	0x00000000
        /*0994*/ 	.short	0x010a
        /*0996*/ 	.byte	0xff
	.zero		1


	//   ....[139]....
        /*0998*/ 	.word	0x00008e00
        /*099c*/ 	.word	0x00000004
        /*09a0*/ 	.word	0x00000168
        /*09a4*/ 	.short	0x010a
        /*09a6*/ 	.byte	0xff
	.zero		1


	//   ....[140]....
        /*09a8*/ 	.word	0x00008e60
        /*09ac*/ 	.word	0x00000004
        /*09b0*/ 	.word	0x00000160
        /*09b4*/ 	.short	0x010a
        /*09b6*/ 	.byte	0xff
	.zero		1


	//   ....[141]....
        /*09b8*/ 	.word	0x00008ec0
        /*09bc*/ 	.word	0x00000005
        /*09c0*/ 	.word	0x00000008
        /*09c4*/ 	.short	0x010a
        /*09c6*/ 	.byte	0xff
	.zero		1


	//   ....[142]....
        /*09c8*/ 	.word	0x00008fb0
        /*09cc*/ 	.word	0x00000003
        /*09d0*/ 	.word	0x00000008
        /*09d4*/ 	.short	0x010a
        /*09d6*/ 	.byte	0xff
	.zero		1


	//   ....[143]....
        /*09d8*/ 	.word	0x00009010
        /*09dc*/ 	.word	0x00000004
        /*09e0*/ 	.word	0x00000160
        /*09e4*/ 	.short	0x010a
        /*09e6*/ 	.byte	0xff
	.zero		1


	//   ....[144]....
        /*09e8*/ 	.word	0x00009070
        /*09ec*/ 	.word	0x00000004
        /*09f0*/ 	.word	0x00000180
        /*09f4*/ 	.short	0x010a
        /*09f6*/ 	.byte	0xff
	.zero		1


	//   ....[145]....
        /*09f8*/ 	.word	0x000090d0
        /*09fc*/ 	.word	0x00000004
        /*0a00*/ 	.word	0x00000000
        /*0a04*/ 	.short	0x010a
        /*0a06*/ 	.byte	0xff
	.zero		1


	//   ....[146]....
        /*0a08*/ 	.word	0x00009130
        /*0a0c*/ 	.word	0x00000000
        /*0a10*/ 	.word	0x00000000
        /*0a14*/ 	.short	0x010a
        /*0a16*/ 	.byte	0xff
	.zero		1


	//   ....[147]....
        /*0a18*/ 	.word	0x00009190
        /*0a1c*/ 	.word	0x00000000
        /*0a20*/ 	.word	0x00000190
        /*0a24*/ 	.short	0x010a
        /*0a26*/ 	.byte	0xff
	.zero		1


	//   ....[148]....
        /*0a28*/ 	.word	0x000091f0
        /*0a2c*/ 	.word	0x00000000
        /*0a30*/ 	.word	0x00000160
        /*0a34*/ 	.short	0x010a
        /*0a36*/ 	.byte	0xff
	.zero		1


	//   ....[149]....
        /*0a38*/ 	.word	0x00009250
        /*0a3c*/ 	.word	0x00000000
        /*0a40*/ 	.word	0x00000158
        /*0a44*/ 	.short	0x010a
        /*0a46*/ 	.byte	0xff
	.zero		1


	//   ....[150]....
        /*0a48*/ 	.word	0x000092b0
        /*0a4c*/ 	.word	0x00000000
        /*0a50*/ 	.word	0x00000148
        /*0a54*/ 	.short	0x010a
        /*0a56*/ 	.byte	0xff
	.zero		1


	//   ....[151]....
        /*0a58*/ 	.word	0x00009310
        /*0a5c*/ 	.word	0x00000000
        /*0a60*/ 	.word	0x00000160
        /*0a64*/ 	.short	0x010a
        /*0a66*/ 	.byte	0xff
	.zero		1


	//   ....[152]....
        /*0a68*/ 	.word	0x00009370
        /*0a6c*/ 	.word	0x00000003
        /*0a70*/ 	.word	0x00000140
        /*0a74*/ 	.short	0x010a
        /*0a76*/ 	.byte	0xff
	.zero		1


	//   ....[153]....
        /*0a78*/ 	.word	0x000093c0
        /*0a7c*/ 	.word	0x00000098
        /*0a80*/ 	.word	0x00000170
        /*0a84*/ 	.short	0x010a
        /*0a86*/ 	.byte	0xff
	.zero		1


	//----- nvinfo : EIATTR_NUM_MBARRIERS
	.align		4
.L_47:
        /*0a88*/ 	.byte	0x03, 0x38
        /*0a8a*/ 	.short	0x0033


	//----- nvinfo : EIATTR_EXIT_INSTR_OFFSETS
	.align		4
        /*0a8c*/ 	.byte	0x04, 0x1c
        /*0a8e*/ 	.short	(.L_49 - .L_48)


	//   ....[0]....
.L_48:
        /*0a90*/ 	.word	0x00003b30


	//   ....[1]....
        /*0a94*/ 	.word	0x00003de0


	//   ....[2]....
        /*0a98*/ 	.word	0x00003e40


	//   ....[3]....
        /*0a9c*/ 	.word	0x00004ff0


	//   ....[4]....
        /*0aa0*/ 	.word	0x00005df0


	//   ....[5]....
        /*0aa4*/ 	.word	0x00005e30


	//   ....[6]....
        /*0aa8*/ 	.word	0x000085a0


	//----- nvinfo : EIATTR_MAX_THREADS
	.align		4
.L_49:
        /*0aac*/ 	.byte	0x04, 0x05
        /*0aae*/ 	.short	(.L_51 - .L_50)
.L_50:
        /*0ab0*/ 	.word	0x00000100
        /*0ab4*/ 	.word	0x00000001
        /*0ab8*/ 	.word	0x00000001


	//----- nvinfo : EIATTR_CRS_STACK_SIZE
	.align		4
.L_51:
        /*0abc*/ 	.byte	0x04, 0x1e
        /*0abe*/ 	.short	(.L_53 - .L_52)
.L_52:
        /*0ac0*/ 	.word	0x00000000


	//----- nvinfo : EIATTR_CBANK_PARAM_SIZE
	.align		4
.L_53:
        /*0ac4*/ 	.byte	0x03, 0x19
        /*0ac6*/ 	.short	0x0900


	//----- nvinfo : EIATTR_PARAM_CBANK
	.align		4
        /*0ac8*/ 	.byte	0x04, 0x0a
        /*0aca*/ 	.short	(.L_55 - .L_54)
	.align		4
.L_54:
        /*0acc*/ 	.word	index@(.nv.constant0._ZN7cutlass13device_kernelINS_4conv6kernel13ConvUniversalINS1_16ConvProblemShapeILNS1_8OperatorE1ELi3EEENS1_10collective14CollectiveConvINS1_47MainloopSm100TmaUmmaWarpSpecializedImplicitGemmILS5_1ELi20ELi3ELi1ELi2EN4cute5tupleIJNSA_1CILi2EEENSC_ILi1EEESE_EEEEENSB_IJNSC_ILi256EEENSC_ILi64EEENSB_IJSI_EEEEEENS_12float_e4m3_tESL_NSA_8TiledMMAINSA_8MMA_AtomIJNSA_10MMA_TraitsINSA_25SM100_MMA_F8F6F4_2x1SM_SSEJSL_SL_fSH_SI_NSA_17integral_constantINSA_4UMMA5MajorELSS_0EEENSQ_ISS_LSS_1EEENSQ_INSR_7ScaleInELSV_0EEESW_EEEEEENSA_6LayoutINSB_IJSE_SE_SE_EEENSB_IJNSC_ILi0EEES11_S11_EEEEENSB_IJNSA_10UnderscoreES14_S14_EEEEENS7_6detail27Sm100ImplicitGemmTileTraitsINSA_25SM100_TMA_2SM_LOAD_IM2COLENSA_14ComposedLayoutINSA_7SwizzleILi2ELi4ELi3EEENSA_18smem_ptr_flag_bitsILi8EEENSZ_INSB_IJNSC_ILi8EEESI_EEENSB_IJSI_SE_EEEEEEEvEENS18_INSA_18SM100_TMA_2SM_LOADENS1A_INS1B_ILi1ELi4ELi3EEES1E_NSZ_INSB_IJNSC_ILi32EEES1F_EEENSB_IJSE_S1N_EEEEEEEvEEEENS_8epilogue10collective18CollectiveEpilogueINS1U_23Sm100TmaWarpSpecializedILi1ELi1ELi64ELb0ELb0EEEJNSB_IJNSC_ILi128EEESI_SJ_EEENSB_IJNSZ_IS1Z_SE_EENSZ_ISI_SE_EEEEESL_NSB_IJNSB_IJllllEEESE_S11_EEESL_S25_NS1U_6fusion15FusionCallbacksIS1Y_NS26_17LinearCombinationISL_fSL_fLNS_15FloatRoundStyleE2EEES20_S23_JEEENSA_5SM1004TMEM4LOAD26SM100_TMEM_LOAD_32dp32b64xENSA_20SM90_TMA_LOAD_IM2COLES1J_NSA_39AutoVectorizingCopyWithAssumedAlignmentILi128EEENSA_21SM90_TMA_STORE_IM2COLES1J_S2I_S2I_EEEvvEEEEvNT_6ParamsE)
        /*0ad0*/ 	.short	0x0380
        /*0ad2*/ 	.short	0x0900


	//----- nvinfo : EIATTR_SW_WAR
	.align		4
.L_55:
        /*0ad4*/ 	.byte	0x04, 0x36
        /*0ad6*/ 	.short	(.L_57 - .L_56)
.L_56:
        /*0ad8*/ 	.word	0x00000008
.L_57:


//--------------------- .nv.callgraph             --------------------------
	.section	.nv.callgraph,"",@"SHT_CUDA_CALLGRAPH"
	.align	4
	.sectionentsize	8
	.align		4
        /*0000*/ 	.word	0x00000000
	.align		4
        /*0004*/ 	.word	0xffffffff
	.align		4
        /*0008*/ 	.word	index@(_ZN7cutlass13device_kernelINS_4conv6kernel13ConvUniversalINS1_16ConvProblemShapeILNS1_8OperatorE1ELi3EEENS1_10collective14CollectiveConvINS1_47MainloopSm100TmaUmmaWarpSpecializedImplicitGemmILS5_1ELi20ELi3ELi1ELi2EN4cute5tupleIJNSA_1CILi2EEENSC_ILi1EEESE_EEEEENSB_IJNSC_ILi256EEENSC_ILi64EEENSB_IJSI_EEEEEENS_12float_e4m3_tESL_NSA_8TiledMMAINSA_8MMA_AtomIJNSA_10MMA_TraitsINSA_25SM100_MMA_F8F6F4_2x1SM_SSEJSL_SL_fSH_SI_NSA_17integral_constantINSA_4UMMA5MajorELSS_0EEENSQ_ISS_LSS_1EEENSQ_INSR_7ScaleInELSV_0EEESW_EEEEEENSA_6LayoutINSB_IJSE_SE_SE_EEENSB_IJNSC_ILi0EEES11_S11_EEEEENSB_IJNSA_10UnderscoreES14_S14_EEEEENS7_6detail27Sm100ImplicitGemmTileTraitsINSA_25SM100_TMA_2SM_LOAD_IM2COLENSA_14ComposedLayoutINSA_7SwizzleILi2ELi4ELi3EEENSA_18smem_ptr_flag_bitsILi8EEENSZ_INSB_IJNSC_ILi8EEESI_EEENSB_IJSI_SE_EEEEEEEvEENS18_INSA_18SM100_TMA_2SM_LOADENS1A_INS1B_ILi1ELi4ELi3EEES1E_NSZ_INSB_IJNSC_ILi32EEES1F_EEENSB_IJSE_S1N_EEEEEEEvEEEENS_8epilogue10collective18CollectiveEpilogueINS1U_23Sm100TmaWarpSpecializedILi1ELi1ELi64ELb0ELb0EEEJNSB_IJNSC_ILi128EEESI_SJ_EEENSB_IJNSZ_IS1Z_SE_EENSZ_ISI_SE_EEEEESL_NSB_IJNSB_IJllllEEESE_S11_EEESL_S25_NS1U_6fusion15FusionCallbacksIS1Y_NS26_17LinearCombinationISL_fSL_fLNS_15FloatRoundStyleE2EEES20_S23_JEEENSA_5SM1004TMEM4LOAD26SM100_TMEM_LOAD_32dp32b64xENSA_20SM90_TMA_LOAD_IM2COLES1J_NSA_39AutoVectorizingCopyWithAssumedAlignmentILi128EEENSA_21SM90_TMA_STORE_IM2COLES1J_S2I_S2I_EEEvvEEEEvNT_6ParamsE)
	.align		4
        /*000c*/ 	.word	index@(__assertfail)
	.align		4
        /*0010*/ 	.word	0x00000000
	.align		4
        /*0014*/ 	.word	0xfffffffe
	.align		4
        /*0018*/ 	.word	0x00000000
	.align		4
        /*001c*/ 	.word	0xfffffffd
	.align		4
        /*0020*/ 	.word	0x00000000
	.align		4
        /*0024*/ 	.word	0xfffffffc


//--------------------- .nv.constant4             --------------------------
	.section	.nv.constant4,"a",@progbits
	.align	8
	.align		8
.nv.constant4:
        /*0000*/ 	.dword	__assertfail
	.align		8
        /*0008*/ 	.dword	__unnamed_1
	.align		8
        /*0010*/ 	.dword	__unnamed_2
	.align		8
        /*0018*/ 	.dword	_ZN39_INTERNAL_d77d9857_4_k_cu_b84af68a_31594cuda3std3__45__cpo5beginE
	.align		8
        /*0020*/ 	.dword	_ZN39_INTERNAL_d77d9857_4_k_cu_b84af68a_31594cuda3std3__45__cpo3endE
	.align		8
        /*0028*/ 	.dword	_ZN39_INTERNAL_d77d9857_4_k_cu_b84af68a_31594cuda3std3__45__cpo6cbeginE
	.align		8
        /*0030*/ 	.dword	_ZN39_INTERNAL_d77d9857_4_k_cu_b84af68a_31594cuda3std3__45__cpo4cendE
	.align		8
        /*0038*/ 	.dword	_ZN39_INTERNAL_d77d9857_4_k_cu_b84af68a_31594cuda3std3__441_GLOBAL__N__d77d9857_4_k_cu_b84af68a_31596ignoreE
	.align		8
        /*0040*/ 	.dword	_ZN39_INTERNAL_d77d9857_4_k_cu_b84af68a_31594cuda3std3__419piecewise_constructE
	.align		8
        /*0048*/ 	.dword	_ZN39_INTERNAL_d77d9857_4_k_cu_b84af68a_31594cuda3std3__48in_placeE
	.align		8
        /*0050*/ 	.dword	_ZN39_INTERNAL_d77d9857_4_k_cu_b84af68a_31594cuda3std6ranges3__45__cpo4swapE
	.align		8
        /*0058*/ 	.dword	_ZN39_INTERNAL_d77d9857_4_k_cu_b84af68a_31594cuda3std6ranges3__45__cpo9iter_moveE
	.align		8
        /*0060*/ 	.dword	_ZN39_INTERNAL_d77d9857_4_k_cu_b84af68a_31594cute7productE
	.align		8
        /*0068*/ 	.dword	_ZN39_INTERNAL_d77d9857_4_k_cu_b84af68a_31594cute1_E
	.align		8
        /*0070*/ 	.dword	$str$27
	.align		8
        /*0078*/ 	.dword	$str$28
	.align		8
        /*0080*/ 	.dword	$str$29
	.align		8
        /*0088*/ 	.dword	$str$30


//--------------------- .text._ZN7cutlass13device_kernelINS_4conv6kernel13ConvUniversalINS1_16ConvProblemShapeILNS1_8OperatorE1ELi3EEENS1_10collective14CollectiveConvINS1_47MainloopSm100TmaUmmaWarpSpecializedImplicitGemmILS5_1ELi20ELi3ELi1ELi2EN4cute5tupleIJNSA_1CILi2EEENSC_ILi1EEESE_EEEEENSB_IJNSC_ILi256EEENSC_ILi64EEENSB_IJSI_EEEEEENS_12float_e4m3_tESL_NSA_8TiledMMAINSA_8MMA_AtomIJNSA_10MMA_TraitsINSA_25SM100_MMA_F8F6F4_2x1SM_SSEJSL_SL_fSH_SI_NSA_17integral_constantINSA_4UMMA5MajorELSS_0EEENSQ_ISS_LSS_1EEENSQ_INSR_7ScaleInELSV_0EEESW_EEEEEENSA_6LayoutINSB_IJSE_SE_SE_EEENSB_IJNSC_ILi0EEES11_S11_EEEEENSB_IJNSA_10UnderscoreES14_S14_EEEEENS7_6detail27Sm100ImplicitGemmTileTraitsINSA_25SM100_TMA_2SM_LOAD_IM2COLENSA_14ComposedLayoutINSA_7SwizzleILi2ELi4ELi3EEENSA_18smem_ptr_flag_bitsILi8EEENSZ_INSB_IJNSC_ILi8EEESI_EEENSB_IJSI_SE_EEEEEEEvEENS18_INSA_18SM100_TMA_2SM_LOADENS1A_INS1B_ILi1ELi4ELi3EEES1E_NSZ_INSB_IJNSC_ILi32EEES1F_EEENSB_IJSE_S1N_EEEEEEEvEEEENS_8epilogue10collective18CollectiveEpilogueINS1U_23Sm100TmaWarpSpecializedILi1ELi1ELi64ELb0ELb0EEEJNSB_IJNSC_ILi128EEESI_SJ_EEENSB_IJNSZ_IS1Z_SE_EENSZ_ISI_SE_EEEEESL_NSB_IJNSB_IJllllEEESE_S11_EEESL_S25_NS1U_6fusion15FusionCallbacksIS1Y_NS26_17LinearCombinationISL_fSL_fLNS_15FloatRoundStyleE2EEES20_S23_JEEENSA_5SM1004TMEM4LOAD26SM100_TMEM_LOAD_32dp32b64xENSA_20SM90_TMA_LOAD_IM2COLES1J_NSA_39AutoVectorizingCopyWithAssumedAlignmentILi128EEENSA_21SM90_TMA_STORE_IM2COLES1J_S2I_S2I_EEEvvEEEEvNT_6ParamsE --------------------------
	.section	.text._ZN7cutlass13device_kernelINS_4conv6kernel13ConvUniversalINS1_16ConvProblemShapeILNS1_8OperatorE1ELi3EEENS1_10collective14CollectiveConvINS1_47MainloopSm100TmaUmmaWarpSpecializedImplicitGemmILS5_1ELi20ELi3ELi1ELi2EN4cute5tupleIJNSA_1CILi2EEENSC_ILi1EEESE_EEEEENSB_IJNSC_ILi256EEENSC_ILi64EEENSB_IJSI_EEEEEENS_12float_e4m3_tESL_NSA_8TiledMMAINSA_8MMA_AtomIJNSA_10MMA_TraitsINSA_25SM100_MMA_F8F6F4_2x1SM_SSEJSL_SL_fSH_SI_NSA_17integral_constantINSA_4UMMA5MajorELSS_0EEENSQ_ISS_LSS_1EEENSQ_INSR_7ScaleInELSV_0EEESW_EEEEEENSA_6LayoutINSB_IJSE_SE_SE_EEENSB_IJNSC_ILi0EEES11_S11_EEEEENSB_IJNSA_10UnderscoreES14_S14_EEEEENS7_6detail27Sm100ImplicitGemmTileTraitsINSA_25SM100_TMA_2SM_LOAD_IM2COLENSA_14ComposedLayoutINSA_7SwizzleILi2ELi4ELi3EEENSA_18smem_ptr_flag_bitsILi8EEENSZ_INSB_IJNSC_ILi8EEESI_EEENSB_IJSI_SE_EEEEEEEvEENS18_INSA_18SM100_TMA_2SM_LOADENS1A_INS1B_ILi1ELi4ELi3EEES1E_NSZ_INSB_IJNSC_ILi32EEES1F_EEENSB_IJSE_S1N_EEEEEEEvEEEENS_8epilogue10collective18CollectiveEpilogueINS1U_23Sm100TmaWarpSpecializedILi1ELi1ELi64ELb0ELb0EEEJNSB_IJNSC_ILi128EEESI_SJ_EEENSB_IJNSZ_IS1Z_SE_EENSZ_ISI_SE_EEEEESL_NSB_IJNSB_IJllllEEESE_S11_EEESL_S25_NS1U_6fusion15FusionCallbacksIS1Y_NS26_17LinearCombinationISL_fSL_fLNS_15FloatRoundStyleE2EEES20_S23_JEEENSA_5SM1004TMEM4LOAD26SM100_TMEM_LOAD_32dp32b64xENSA_20SM90_TMA_LOAD_IM2COLES1J_NSA_39AutoVectorizingCopyWithAssumedAlignmentILi128EEENSA_21SM90_TMA_STORE_IM2COLES1J_S2I_S2I_EEEvvEEEEvNT_6ParamsE,"ax",@progbits
	.align	128
.text._ZN7cutlass13device_kernelINS_4conv6kernel13ConvUniversalINS1_16ConvProblemShapeILNS1_8OperatorE1ELi3EEENS1_10collective14CollectiveConvINS1_47MainloopSm100TmaUmmaWarpSpecializedImplicitGemmILS5_1ELi20ELi3ELi1ELi2EN4cute5tupleIJNSA_1CILi2EEENSC_ILi1EEESE_EEEEENSB_IJNSC_ILi256EEENSC_ILi64EEENSB_IJSI_EEEEEENS_12float_e4m3_tESL_NSA_8TiledMMAINSA_8MMA_AtomIJNSA_10MMA_TraitsINSA_25SM100_MMA_F8F6F4_2x1SM_SSEJSL_SL_fSH_SI_NSA_17integral_constantINSA_4UMMA5MajorELSS_0EEENSQ_ISS_LSS_1EEENSQ_INSR_7ScaleInELSV_0EEESW_EEEEEENSA_6LayoutINSB_IJSE_SE_SE_EEENSB_IJNSC_ILi0EEES11_S11_EEEEENSB_IJNSA_10UnderscoreES14_S14_EEEEENS7_6detail27Sm100ImplicitGemmTileTraitsINSA_25SM100_TMA_2SM_LOAD_IM2COLENSA_14ComposedLayoutINSA_7SwizzleILi2ELi4ELi3EEENSA_18smem_ptr_flag_bitsILi8EEENSZ_INSB_IJNSC_ILi8EEESI_EEENSB_IJSI_SE_EEEEEEEvEENS18_INSA_18SM100_TMA_2SM_LOADENS1A_INS1B_ILi1ELi4ELi3EEES1E_NSZ_INSB_IJNSC_ILi32EEES1F_EEENSB_IJSE_S1N_EEEEEEEvEEEENS_8epilogue10collective18CollectiveEpilogueINS1U_23Sm100TmaWarpSpecializedILi1ELi1ELi64ELb0ELb0EEEJNSB_IJNSC_ILi128EEESI_SJ_EEENSB_IJNSZ_IS1Z_SE_EENSZ_ISI_SE_EEEEESL_NSB_IJNSB_IJllllEEESE_S11_EEESL_S25_NS1U_6fusion15FusionCallbacksIS1Y_NS26_17LinearCombinationISL_fSL_fLNS_15FloatRoundStyleE2EEES20_S23_JEEENSA_5SM1004TMEM4LOAD26SM100_TMEM_LOAD_32dp32b64xENSA_20SM90_TMA_LOAD_IM2COLES1J_NSA_39AutoVectorizingCopyWithAssumedAlignmentILi128EEENSA_21SM90_TMA_STORE_IM2COLES1J_S2I_S2I_EEEvvEEEEvNT_6ParamsE:
        .type           _ZN7cutlass13device_kernelINS_4conv6kernel13ConvUniversalINS1_16ConvProblemShapeILNS1_8OperatorE1ELi3EEENS1_10collective14CollectiveConvINS1_47MainloopSm100TmaUmmaWarpSpecializedImplicitGemmILS5_1ELi20ELi3ELi1ELi2EN4cute5tupleIJNSA_1CILi2EEENSC_ILi1EEESE_EEEEENSB_IJNSC_ILi256EEENSC_ILi64EEENSB_IJSI_EEEEEENS_12float_e4m3_tESL_NSA_8TiledMMAINSA_8MMA_AtomIJNSA_10MMA_TraitsINSA_25SM100_MMA_F8F6F4_2x1SM_SSEJSL_SL_fSH_SI_NSA_17integral_constantINSA_4UMMA5MajorELSS_0EEENSQ_ISS_LSS_1EEENSQ_INSR_7ScaleInELSV_0EEESW_EEEEEENSA_6LayoutINSB_IJSE_SE_SE_EEENSB_IJNSC_ILi0EEES11_S11_EEEEENSB_IJNSA_10UnderscoreES14_S14_EEEEENS7_6detail27Sm100ImplicitGemmTileTraitsINSA_25SM100_TMA_2SM_LOAD_IM2COLENSA_14ComposedLayoutINSA_7SwizzleILi2ELi4ELi3EEENSA_18smem_ptr_flag_bitsILi8EEENSZ_INSB_IJNSC_ILi8EEESI_EEENSB_IJSI_SE_EEEEEEEvEENS18_INSA_18SM100_TMA_2SM_LOADENS1A_INS1B_ILi1ELi4ELi3EEES1E_NSZ_INSB_IJNSC_ILi32EEES1F_EEENSB_IJSE_S1N_EEEEEEEvEEEENS_8epilogue10collective18CollectiveEpilogueINS1U_23Sm100TmaWarpSpecializedILi1ELi1ELi64ELb0ELb0EEEJNSB_IJNSC_ILi128EEESI_SJ_EEENSB_IJNSZ_IS1Z_SE_EENSZ_ISI_SE_EEEEESL_NSB_IJNSB_IJllllEEESE_S11_EEESL_S25_NS1U_6fusion15FusionCallbacksIS1Y_NS26_17LinearCombinationISL_fSL_fLNS_15FloatRoundStyleE2EEES20_S23_JEEENSA_5SM1004TMEM4LOAD26SM100_TMEM_LOAD_32dp32b64xENSA_20SM90_TMA_LOAD_IM2COLES1J_NSA_39AutoVectorizingCopyWithAssumedAlignmentILi128EEENSA_21SM90_TMA_STORE_IM2COLES1J_S2I_S2I_EEEvvEEEEvNT_6ParamsE,@function
        .size           _ZN7cutlass13device_kernelINS_4conv6kernel13ConvUniversalINS1_16ConvProblemShapeILNS1_8OperatorE1ELi3EEENS1_10collective14CollectiveConvINS1_47MainloopSm100TmaUmmaWarpSpecializedImplicitGemmILS5_1ELi20ELi3ELi1ELi2EN4cute5tupleIJNSA_1CILi2EEENSC_ILi1EEESE_EEEEENSB_IJNSC_ILi256EEENSC_ILi64EEENSB_IJSI_EEEEEENS_12float_e4m3_tESL_NSA_8TiledMMAINSA_8MMA_AtomIJNSA_10MMA_TraitsINSA_25SM100_MMA_F8F6F4_2x1SM_SSEJSL_SL_fSH_SI_NSA_17integral_constantINSA_4UMMA5MajorELSS_0EEENSQ_ISS_LSS_1EEENSQ_INSR_7ScaleInELSV_0EEESW_EEEEEENSA_6LayoutINSB_IJSE_SE_SE_EEENSB_IJNSC_ILi0EEES11_S11_EEEEENSB_IJNSA_10UnderscoreES14_S14_EEEEENS7_6detail27Sm100ImplicitGemmTileTraitsINSA_25SM100_TMA_2SM_LOAD_IM2COLENSA_14ComposedLayoutINSA_7SwizzleILi2ELi4ELi3EEENSA_18smem_ptr_flag_bitsILi8EEENSZ_INSB_IJNSC_ILi8EEESI_EEENSB_IJSI_SE_EEEEEEEvEENS18_INSA_18SM100_TMA_2SM_LOADENS1A_INS1B_ILi1ELi4ELi3EEES1E_NSZ_INSB_IJNSC_ILi32EEES1F_EEENSB_IJSE_S1N_EEEEEEEvEEEENS_8epilogue10collective18CollectiveEpilogueINS1U_23Sm100TmaWarpSpecializedILi1ELi1ELi64ELb0ELb0EEEJNSB_IJNSC_ILi128EEESI_SJ_EEENSB_IJNSZ_IS1Z_SE_EENSZ_ISI_SE_EEEEESL_NSB_IJNSB_IJllllEEESE_S11_EEESL_S25_NS1U_6fusion15FusionCallbacksIS1Y_NS26_17LinearCombinationISL_fSL_fLNS_15FloatRoundStyleE2EEES20_S23_JEEENSA_5SM1004TMEM4LOAD26SM100_TMEM_LOAD_32dp32b64xENSA_20SM90_TMA_LOAD_IM2COLES1J_NSA_39AutoVectorizingCopyWithAssumedAlignmentILi128EEENSA_21SM90_TMA_STORE_IM2COLES1J_S2I_S2I_EEEvvEEEEvNT_6ParamsE,(.L_x_188 - _ZN7cutlass13device_kernelINS_4conv6kernel13ConvUniversalINS1_16ConvProblemShapeILNS1_8OperatorE1ELi3EEENS1_10collective14CollectiveConvINS1_47MainloopSm100TmaUmmaWarpSpecializedImplicitGemmILS5_1ELi20ELi3ELi1ELi2EN4cute5tupleIJNSA_1CILi2EEENSC_ILi1EEESE_EEEEENSB_IJNSC_ILi256EEENSC_ILi64EEENSB_IJSI_EEEEEENS_12float_e4m3_tESL_NSA_8TiledMMAINSA_8MMA_AtomIJNSA_10MMA_TraitsINSA_25SM100_MMA_F8F6F4_2x1SM_SSEJSL_SL_fSH_SI_NSA_17integral_constantINSA_4UMMA5MajorELSS_0EEENSQ_ISS_LSS_1EEENSQ_INSR_7ScaleInELSV_0EEESW_EEEEEENSA_6LayoutINSB_IJSE_SE_SE_EEENSB_IJNSC_ILi0EEES11_S11_EEEEENSB_IJNSA_10UnderscoreES14_S14_EEEEENS7_6detail27Sm100ImplicitGemmTileTraitsINSA_25SM100_TMA_2SM_LOAD_IM2COLENSA_14ComposedLayoutINSA_7SwizzleILi2ELi4ELi3EEENSA_18smem_ptr_flag_bitsILi8EEENSZ_INSB_IJNSC_ILi8EEESI_EEENSB_IJSI_SE_EEEEEEEvEENS18_INSA_18SM100_TMA_2SM_LOADENS1A_INS1B_ILi1ELi4ELi3EEES1E_NSZ_INSB_IJNSC_ILi32EEES1F_EEENSB_IJSE_S1N_EEEEEEEvEEEENS_8epilogue10collective18CollectiveEpilogueINS1U_23Sm100TmaWarpSpecializedILi1ELi1ELi64ELb0ELb0EEEJNSB_IJNSC_ILi128EEESI_SJ_EEENSB_IJNSZ_IS1Z_SE_EENSZ_ISI_SE_EEEEESL_NSB_IJNSB_IJllllEEESE_S11_EEESL_S25_NS1U_6fusion15FusionCallbacksIS1Y_NS26_17LinearCombinationISL_fSL_fLNS_15FloatRoundStyleE2EEES20_S23_JEEENSA_5SM1004TMEM4LOAD26SM100_TMEM_LOAD_32dp32b64xENSA_20SM90_TMA_LOAD_IM2COLES1J_NSA_39AutoVectorizingCopyWithAssumedAlignmentILi128EEENSA_21SM90_TMA_STORE_IM2COLES1J_S2I_S2I_EEEvvEEEEvNT_6ParamsE)
        .other          _ZN7cutlass13device_kernelINS_4conv6kernel13ConvUniversalINS1_16ConvProblemShapeILNS1_8OperatorE1ELi3EEENS1_10collective14CollectiveConvINS1_47MainloopSm100TmaUmmaWarpSpecializedImplicitGemmILS5_1ELi20ELi3ELi1ELi2EN4cute5tupleIJNSA_1CILi2EEENSC_ILi1EEESE_EEEEENSB_IJNSC_ILi256EEENSC_ILi64EEENSB_IJSI_EEEEEENS_12float_e4m3_tESL_NSA_8TiledMMAINSA_8MMA_AtomIJNSA_10MMA_TraitsINSA_25SM100_MMA_F8F6F4_2x1SM_SSEJSL_SL_fSH_SI_NSA_17integral_constantINSA_4UMMA5MajorELSS_0EEENSQ_ISS_LSS_1EEENSQ_INSR_7ScaleInELSV_0EEESW_EEEEEENSA_6LayoutINSB_IJSE_SE_SE_EEENSB_IJNSC_ILi0EEES11_S11_EEEEENSB_IJNSA_10UnderscoreES14_S14_EEEEENS7_6detail27Sm100ImplicitGemmTileTraitsINSA_25SM100_TMA_2SM_LOAD_IM2COLENSA_14ComposedLayoutINSA_7SwizzleILi2ELi4ELi3EEENSA_18smem_ptr_flag_bitsILi8EEENSZ_INSB_IJNSC_ILi8EEESI_EEENSB_IJSI_SE_EEEEEEEvEENS18_INSA_18SM100_TMA_2SM_LOADENS1A_INS1B_ILi1ELi4ELi3EEES1E_NSZ_INSB_IJNSC_ILi32EEES1F_EEENSB_IJSE_S1N_EEEEEEEvEEEENS_8epilogue10collective18CollectiveEpilogueINS1U_23Sm100TmaWarpSpecializedILi1ELi1ELi64ELb0ELb0EEEJNSB_IJNSC_ILi128EEESI_SJ_EEENSB_IJNSZ_IS1Z_SE_EENSZ_ISI_SE_EEEEESL_NSB_IJNSB_IJllllEEESE_S11_EEESL_S25_NS1U_6fusion15FusionCallbacksIS1Y_NS26_17LinearCombinationISL_fSL_fLNS_15FloatRoundStyleE2EEES20_S23_JEEENSA_5SM1004TMEM4LOAD26SM100_TMEM_LOAD_32dp32b64xENSA_20SM90_TMA_LOAD_IM2COLES1J_NSA_39AutoVectorizingCopyWithAssumedAlignmentILi128EEENSA_21SM90_TMA_STORE_IM2COLES1J_S2I_S2I_EEEvvEEEEvNT_6ParamsE,@"STO_CUDA_ENTRY STV_DEFAULT"
_ZN7cutlass13device_kernelINS_4conv6kernel13ConvUniversalINS1_16ConvProblemShapeILNS1_8OperatorE1ELi3EEENS1_10collective14CollectiveConvINS1_47MainloopSm100TmaUmmaWarpSpecializedImplicitGemmILS5_1ELi20ELi3ELi1ELi2EN4cute5tupleIJNSA_1CILi2EEENSC_ILi1EEESE_EEEEENSB_IJNSC_ILi256EEENSC_ILi64EEENSB_IJSI_EEEEEENS_12float_e4m3_tESL_NSA_8TiledMMAINSA_8MMA_AtomIJNSA_10MMA_TraitsINSA_25SM100_MMA_F8F6F4_2x1SM_SSEJSL_SL_fSH_SI_NSA_17integral_constantINSA_4UMMA5MajorELSS_0EEENSQ_ISS_LSS_1EEENSQ_INSR_7ScaleInELSV_0EEESW_EEEEEENSA_6LayoutINSB_IJSE_SE_SE_EEENSB_IJNSC_ILi0EEES11_S11_EEEEENSB_IJNSA_10UnderscoreES14_S14_EEEEENS7_6detail27Sm100ImplicitGemmTileTraitsINSA_25SM100_TMA_2SM_LOAD_IM2COLENSA_14ComposedLayoutINSA_7SwizzleILi2ELi4ELi3EEENSA_18smem_ptr_flag_bitsILi8EEENSZ_INSB_IJNSC_ILi8EEESI_EEENSB_IJSI_SE_EEEEEEEvEENS18_INSA_18SM100_TMA_2SM_LOADENS1A_INS1B_ILi1ELi4ELi3EEES1E_NSZ_INSB_IJNSC_ILi32EEES1F_EEENSB_IJSE_S1N_EEEEEEEvEEEENS_8epilogue10collective18CollectiveEpilogueINS1U_23Sm100TmaWarpSpecializedILi1ELi1ELi64ELb0ELb0EEEJNSB_IJNSC_ILi128EEESI_SJ_EEENSB_IJNSZ_IS1Z_SE_EENSZ_ISI_SE_EEEEESL_NSB_IJNSB_IJllllEEESE_S11_EEESL_S25_NS1U_6fusion15FusionCallbacksIS1Y_NS26_17LinearCombinationISL_fSL_fLNS_15FloatRoundStyleE2EEES20_S23_JEEENSA_5SM1004TMEM4LOAD26SM100_TMEM_LOAD_32dp32b64xENSA_20SM90_TMA_LOAD_IM2COLES1J_NSA_39AutoVectorizingCopyWithAssumedAlignmentILi128EEENSA_21SM90_TMA_STORE_IM2COLES1J_S2I_S2I_EEEvvEEEEvNT_6ParamsE:
[----:B------:R-:W1:Y:S01]  /*0000*/  LDC R1, c[0x0][0x37c] ;  /* 0x0000df00ff017b82 */ /* 0x000e620000000800 */
[----:B------:R-:W2:Y:S01]  /*0010*/  S2R R131, SR_TID.X ;  /* 0x0000000000837919 */ /* 0x000ea20000002100 */
[----:B------:R-:W3:Y:S06]  /*0020*/  LDCU.64 UR8, c[0x0][0x990] ;  /* 0x00013200ff0877ac */ /* 0x000eec0008000a00 */
[----:B------:R-:W4:Y:S01]  /*0030*/  S2UR UR4, SR_CgaCtaId ;  /* 0x00000000000479c3 */ /* 0x000f220000008800 */
[----:B-1----:R-:W-:Y:S01]  /*0040*/  VIADD R1, R1, 0xfffffff8 ;  /* 0xfffffff801017836 */ /* 0x002fe20000000000 */
[----:B------:R-:W-:-:S02]  /*0050*/  PRMT R145, RZ, 0x7610, R145 ;  /* 0x00007610ff917816 */ /* 0x000fc40000000091 */
[----:B------:R-:W-:Y:S02]  /*0060*/  ELECT P1, URZ, PT ;  /* 0x0000000000ff782f */ /* 0x000fe40003820000 */
[----:B------:R-:W-:Y:S01]  /*0070*/  R2UR UR43, R1 ;  /* 0x00000000012b72ca */ /* 0x000fe200000e0000 */
[----:B---3--:R-:W-:-:S04]  /*0080*/  UISETP.NE.U32.AND UP0, UPT, UR8, URZ, UPT ;  /* 0x000000ff0800728c */ /* 0x008fc8000bf05070 */
[----:B------:R-:W-:Y:S02]  /*0090*/  UISETP.NE.AND.EX UP0, UPT, UR9, URZ, UPT, UP0 ;  /* 0x000000ff0900728c */ /* 0x000fe4000bf05300 */
[----:B----4-:R-:W-:Y:S02]  /*00a0*/  ULOP3.LUT UR31, UR4, 0x1, URZ, 0xc0, !UPT ;  /* 0x00000001041f7892 */ /* 0x010fe4000f8ec0ff */
[----:B------:R-:W-:Y:S01]  /*00b0*/  ULOP3.LUT UR30, UR4, 0x1, URZ, 0x3c, !UPT ;  /* 0x00000001041e7892 */ /* 0x000fe2000f8e3cff */
[----:B--2---:R-:W-:-:S05]  /*00c0*/  SHF.R.U32.HI R146, RZ, 0x5, R131 ;  /* 0x00000005ff927819 */ /* 0x004fca0000011683 */
[----:B------:R-:W1:Y:S02]  /*00d0*/  SHFL.IDX PT, R0, R146, RZ, 0x1f ;  /* 0x00001fff92007589 */ /* 0x000e6400000e0000 */
[----:B-1----:R-:W-:Y:S01]  /*00e0*/  R2UR UR18, R0 ;  /* 0x00000000001272ca */ /* 0x002fe200000e0000 */
[----:B------:R-:W-:-:S14]  /*00f0*/  BRA.U UP0, `(.L_x_0) ;  /* 0x0000000100307547 */ /* 0x000fdc000b800000 */
[----:B------:R-:W1:Y:S02]  /*0100*/  LDCU.64 UR4, c[0x0][0x988] ;  /* 0x00013100ff0477ac */ /* 0x000e640008000a00 */
[----:B-1----:R-:W-:-:S04]  /*0110*/  UISETP.NE.U32.AND UP0, UPT, UR4, URZ, UPT ;  /* 0x000000ff0400728c */ /* 0x002fc8000bf05070 */
[----:B------:R-:W-:-:S09]  /*0120*/  UISETP.NE.AND.EX UP0, UPT, UR5, URZ, UPT, UP0 ;  /* 0x000000ff0500728c */ /* 0x000fd2000bf05300 */
[----:B------:R-:W-:Y:S05]  /*0130*/  BRA.U !UP0, `(.L_x_1) ;  /* 0x0000000108147547 */ /* 0x000fea000b800000 */
[----:B------:R-:W1:Y:S01]  /*0140*/  LDC.64 R2, c[0x0][0x988] ;  /* 0x00026200ff027b82 */ /* 0x000e620000000a00 */
[----:B------:R-:W1:Y:S02]  /*0150*/  LDCU.64 UR4, c[0x0][0x358] ;  /* 0x00006b00ff0477ac */ /* 0x000e640008000a00 */
[----:B-1----:R1:W5:Y:S01]  /*0160*/  LDG.E R71, desc[UR4][R2.64] ;  /* 0x0000000402477981 */ /* 0x002362000c1e1900 */
[----:B------:R-:W-:Y:S01]  /*0170*/  HFMA2 R145, -RZ, RZ, 0, 5.9604644775390625e-08 ;  /* 0x00000001ff917431 */ /* 0x000fe200000001ff */
[----:B------:R-:W-:Y:S05]  /*0180*/  BRA `(.L_x_0) ;  /* 0x00000000000c7947 */ /* 0x000fea0003800000 */
.L_x_1:
[----:B------:R-:W1:Y:S01]  /*0190*/  LDCU UR4, c[0x0][0x980] ;  /* 0x00013000ff0477ac */ /* 0x000e620008000800 */
[----:B------:R-:W-:Y:S01]  /*01a0*/  HFMA2 R145, -RZ, RZ, 0, 5.9604644775390625e-08 ;  /* 0x00000001ff917431 */ /* 0x000fe200000001ff */
[----:B-1----:R-:W-:-:S07]  /*01b0*/  MOV R71, UR4 ;  /* 0x0000000400477c02 */ /* 0x002fce0008000f00 */
.L_x_0:
[----:B------:R-:W2:Y:S02]  /*01c0*/  LDCU.64 UR4, c[0x0][0x9b0] ;  /* 0x00013600ff0477ac */ /* 0x000ea40008000a00 */
[----:B--2---:R-:W-:-:S04]  /*01d0*/  UISETP.NE.U32.AND UP0, UPT, UR4, URZ, UPT ;  /* 0x000000ff0400728c */ /* 0x004fc8000bf05070 */
[----:B------:R-:W-:-:S09]  /*01e0*/  UISETP.NE.AND.EX UP0, UPT, UR5, URZ, UPT, UP0 ;  /* 0x000000ff0500728c */ /* 0x000fd2000bf05300 */
[----:B------:R-:W-:Y:S05]  /*01f0*/  BRA.U UP0, `(.L_x_2) ;  /* 0x0000000100287547 */ /* 0x000fea000b800000 */
[----:B------:R-:W2:Y:S02]  /*0200*/  LDCU.64 UR4, c[0x0][0x9a8] ;  /* 0x00013500ff0477ac */ /* 0x000ea40008000a00 */
[----:B--2---:R-:W-:-:S04]  /*0210*/  UISETP.NE.U32.AND UP0, UPT, UR4, URZ, UPT ;  /* 0x000000ff0400728c */ /* 0x004fc8000bf05070 */
[----:B------:R-:W-:-:S09]  /*0220*/  UISETP.NE.AND.EX UP0, UPT, UR5, URZ, UPT, UP0 ;  /* 0x000000ff0500728c */ /* 0x000fd2000bf05300 */
[----:B------:R-:W-:Y:S05]  /*0230*/  BRA.U !UP0, `(.L_x_3) ;  /* 0x0000000108107547 */ /* 0x000fea000b800000 */
[----:B-1----:R-:W1:Y:S01]  /*0240*/  LDC.64 R2, c[0x0][0x9a8] ;  /* 0x00026a00ff027b82 */ /* 0x002e620000000a00 */
[----:B------:R-:W1:Y:S02]  /*0250*/  LDCU.64 UR4, c[0x0][0x358] ;  /* 0x00006b00ff0477ac */ /* 0x000e640008000a00 */
[----:B-1----:R2:W5:Y:S01]  /*0260*/  LDG.E R70, desc[UR4][R2.64] ;  /* 0x0000000402467981 */ /* 0x002562000c1e1900 */
[----:B------:R-:W-:Y:S05]  /*0270*/  BRA `(.L_x_2) ;  /* 0x0000000000087947 */ /* 0x000fea0003800000 */
.L_x_3:
[----:B------:R-:W2:Y:S02]  /*0280*/  LDCU UR4, c[0x0][0x9a0] ;  /* 0x00013400ff0477ac */ /* 0x000ea40008000800 */
[----:B--2---:R-:W-:Y:S02]  /*0290*/  MOV R70, UR4 ;  /* 0x0000000400467c02 */ /* 0x004fe40008000f00 */
.L_x_2:
[----:B------:R-:W-:Y:S01]  /*02a0*/  IMAD.U32 R0, RZ, RZ, UR18 ;  /* 0x00000012ff007e24 */ /* 0x000fe2000f8e00ff */
[----:B------:R-:W-:Y:S04]  /*02b0*/  BSSY.RECONVERGENT B0, `(.L_x_4) ;  /* 0x000000c000007945 */ /* 0x000fe80003800200 */
[C---:B------:R-:W-:Y:S02]  /*02c0*/  ISETP.NE.OR P2, PT, R0.reuse, 0x1, !P1 ;  /* 0x000000010000780c */ /* 0x040fe40004f45670 */
[----:B------:R-:W-:-:S11]  /*02d0*/  ISETP.NE.OR P0, PT, R0, 0x3, !P1 ;  /* 0x000000030000780c */ /* 0x000fd60004f05670 */
[----:B------:R-:W-:Y:S05]  /*02e0*/  @P2 BRA `(.L_x_5) ;  /* 0x0000000000202947 */ /* 0x000fea0003800000 */
[----:B------:R-:W3:Y:S02]  /*02f0*/  LDCU.64 UR4, c[0x0][0x348] ;  /* 0x00006900ff0477ac */ /* 0x000ee40008000a00 */
[----:B---3--:R-:W-:Y:S02]  /*0300*/  UIADD3 UR6, UP1, UPT, UR4, 0x80, URZ ;  /* 0x0000008004067890 */ /* 0x008fe4000ff3e0ff */
[----:B------:R-:W-:Y:S02]  /*0310*/  UIADD3 UR4, UP0, UPT, UR4, 0x200, URZ ;  /* 0x0000020004047890 */ /* 0x000fe4000ff1e0ff */
[----:B------:R-:W-:Y:S02]  /*0320*/  UIADD3.X UR7, UPT, UPT, URZ, UR5, URZ, UP1, !UPT ;  /* 0x00000005ff077290 */ /* 0x000fe40008ffe4ff */
[----:B------:R-:W-:-:S07]  /*0330*/  UIADD3.X UR5, UPT, UPT, URZ, UR5, URZ, UP0, !UPT ;  /* 0x00000005ff057290 */ /* 0x000fce00087fe4ff */
[----:B------:R3:W-:Y:S02]  /*0340*/  UTMACCTL.PF [UR6] ;  /* 0x00000000060079b9 */ /* 0x0007e40008040000 */
[----:B------:R3:W-:Y:S02]  /*0350*/  UTMACCTL.PF [UR4] ;  /* 0x00000000040079b9 */ /* 0x0007e40008040000 */
[----:B---3--:R-:W-:Y:S01]  /*0360*/  NOP ;  /* 0x0000000000007918 */ /* 0x008fe20000000000 */
.L_x_5:
[----:B------:R-:W-:Y:S05]  /*0370*/  BSYNC.RECONVERGENT B0 ;  /* 0x0000000000007941 */ /* 0x000fea0003800200 */
.L_x_4:
[----:B------:R-:W-:Y:S04]  /*0380*/  BSSY.RECONVERGENT B0, `(.L_x_6) ;  /* 0x000000a000007945 */ /* 0x000fe80003800200 */
        /* <DEDUP_REMOVED lines=9> */
.L_x_7:
[----:B------:R-:W-:Y:S05]  /*0420*/  BSYNC.RECONVERGENT B0 ;  /* 0x0000000000007941 */ /* 0x000fea0003800200 */
.L_x_6:
[----:B------:R-:W3:Y:S01]  /*0430*/  LDCU.64 UR4, c[0x0][0x988] ;  /* 0x00013100ff0477ac */ /* 0x000ee20008000a00 */
[----:B------:R-:W-:Y:S02]  /*0440*/  UISETP.EQ.U32.AND UP1, UPT, UR8, URZ, UPT ;  /* 0x000000ff0800728c */ /* 0x000fe4000bf22070 */
[----:B------:R-:W-:Y:S02]  /*0450*/  UPLOP3.LUT UP3, UPT, UPT, UPT, UPT, 0x80, 0x8 ;  /* 0x000000000008789c */ /* 0x000fe40003f6f070 */
[----:B---3--:R-:W-:-:S04]  /*0460*/  UISETP.NE.U32.AND UP0, UPT, UR4, URZ, UPT ;  /* 0x000000ff0400728c */ /* 0x008fc8000bf05070 */
[----:B------:R-:W-:-:S04]  /*0470*/  UISETP.NE.AND.EX UP2, UPT, UR5, URZ, UPT, UP0 ;  /* 0x000000ff0500728c */ /* 0x000fc8000bf45300 */
[----:B------:R-:W-:-:S04]  /*0480*/  UISETP.EQ.OR.EX UP4, UPT, UR9, URZ, !UP2, UP1 ;  /* 0x000000ff0900728c */ /* 0x000fc8000d782710 */
[----:B------:R-:W-:-:S06]  /*0490*/  UP2UR UR4, UPR, URZ, 0x10 ;  /* 0x00000010ff047883 */ /* 0x000fcc0008000000 */
[----:B------:R-:W-:Y:S01]  /*04a0*/  MOV R148, UR4 ;  /* 0x0000000400947c02 */ /* 0x000fe20008000f00 */
[----:B------:R-:W-:Y:S06]  /*04b0*/  BRA.U !UP4, `(.L_x_8) ;  /* 0x000000010c207547 */ /* 0x000fec000b800000 */
[----:B------:R-:W-:Y:S01]  /*04c0*/  UISETP.NE.U32.AND UP1, UPT, UR8, URZ, UPT ;  /* 0x000000ff0800728c */ /* 0x000fe2000bf25070 */
[----:B-----5:R-:W-:Y:S01]  /*04d0*/  FSETP.NEU.AND P0, PT, R71, RZ, PT ;  /* 0x000000ff4700720b */ /* 0x020fe20003f0d000 */
[----:B------:R-:W-:Y:S02]  /*04e0*/  USEL UR4, URZ, 0xffffffff, UP2 ;  /* 0xffffffffff047887 */ /* 0x000fe40009000000 */
[----:B------:R-:W-:-:S10]  /*04f0*/  UISETP.NE.AND.EX UP1, UPT, UR9, URZ, UPT, UP1 ;  /* 0x000000ff0900728c */ /* 0x000fd4000bf25310 */
[----:B------:R-:W-:Y:S01]  /*0500*/  VOTEU.ANY UP0, P0 ;  /* 0x0000000000ff7886 */ /* 0x000fe20000000100 */
[----:B------:R-:W-:-:S04]  /*0510*/  @!UP1 USEL UR4, URZ, 0xffffffff, UP0 ;  /* 0xffffffffff049887 */ /* 0x000fc80008000000 */
[----:B------:R-:W-:-:S04]  /*0520*/  ULOP3.LUT UR4, UR4, 0x1, URZ, 0xc0, !UPT ;  /* 0x0000000104047892 */ /* 0x000fc8000f8ec0ff */
[----:B------:R-:W-:-:S11]  /*0530*/  UISETP.NE.U32.AND UP3, UPT, UR4, 0x1, UPT ;  /* 0x000000010400788c */ /* 0x000fd6000bf65070 */
.L_x_8:
[----:B------:R-:W3:Y:S01]  /*0540*/  SHFL.IDX PT, R0, R146, RZ, 0x1f ;  /* 0x00001fff92007589 */ /* 0x000ee200000e0000 */
[----:B------:R-:W-:Y:S02]  /*0550*/  UISETP.NE.AND UP5, UPT, UR18, 0x2, UPT ;  /* 0x000000021200788c */ /* 0x000fe4000bfa5270 */
[----:B------:R-:W-:Y:S02]  /*0560*/  UISETP.NE.AND UP0, UPT, UR18, 0x2, UPT ;  /* 0x000000021200788c */ /* 0x000fe4000bf05270 */
[----:B------:R-:W-:Y:S02]  /*0570*/  UISETP.NE.OR UP1, UPT, UR31, URZ, UP5 ;  /* 0x000000ff1f00728c */ /* 0x000fe4000af25670 */
[----:B------:R-:W-:-:S04]  /*0580*/  USEL UR42, URZ, 0x1, UP0 ;  /* 0x00000001ff2a7887 */ /* 0x000fc80008000000 */
[----:B------:R-:W-:Y:S02]  /*0590*/  PLOP3.LUT P3, PT, P1, PT, UP1, 0xae, 0xea ;  /* 0x0000000000ea781c */ /* 0x000fe40000f6f51e */
[----:B---3--:R-:W-:-:S13]  /*05a0*/  ISETP.NE.AND P0, PT, R0, RZ, PT ;  /* 0x000000ff0000720c */ /* 0x008fda0003f05270 */
[----:B------:R-:W-:Y:S05]  /*05b0*/  @P0 BRA `(.L_x_9) ;  /* 0x0000000000d40947 */ /* 0x000fea0003800000 */
[----:B------:R-:W-:Y:S01]  /*05c0*/  ELECT P0, URZ, PT ;  /* 0x0000000000ff782f */ /* 0x000fe20003800000 */
[----:B------:R-:W-:-:S12]  /*05d0*/  BSSY.RECONVERGENT B0, `(.L_x_9) ;  /* 0x0000033000007945 */ /* 0x000fd80003800200 */
[----:B------:R-:W-:Y:S05]  /*05e0*/  @!P0 BRA `(.L_x_10) ;  /* 0x0000000000c48947 */ /* 0x000fea0003800000 */
[----:B------:R-:W3:Y:S01]  /*05f0*/  S2UR UR5, SR_CgaCtaId ;  /* 0x00000000000579c3 */ /* 0x000ee20000008800 */
[----:B------:R-:W-:Y:S01]  /*0600*/  UMOV UR4, 0x400 ;  /* 0x0000040000047882 */ /* 0x000fe20000000000 */
[----:B------:R-:W-:Y:S02]  /*0610*/  UMOV UR6, 0x1 ;  /* 0x0000000100067882 */ /* 0x000fe40000000000 */
[----:B------:R-:W-:-:S04]  /*0620*/  UIADD3 UR6, UPT, UPT, -UR6, 0x100000, URZ ;  /* 0x0010000006067890 */ /* 0x000fc8000fffe1ff */
[----:B------:R-:W-:Y:S02]  /*0630*/  USHF.L.U32 UR7, UR6, 0xb, URZ ;  /* 0x0000000b06077899 */ /* 0x000fe400080006ff */
[----:B------:R-:W-:Y:S02]  /*0640*/  USHF.L.U32 UR6, UR6, 0x1, URZ ;  /* 0x0000000106067899 */ /* 0x000fe400080006ff */
[----:B---3--:R-:W-:Y:S01]  /*0650*/  ULEA UR4, UR5, UR4, 0x18 ;  /* 0x0000000405047291 */ /* 0x008fe2000f8ec0ff */
[----:B------:R-:W3:Y:S11]  /*0660*/  FENCE.VIEW.ASYNC.S ;  /* 0x00000000000073c6 */ /* 0x000ef60000000000 */
[----:B---3--:R3:W4:Y:S01]  /*0670*/  SYNCS.EXCH.64 URZ, [UR4], UR6 ;  /* 0x0000000604ff75b2 */ /* 0x0087220008000100 */
[----:B------:R3:W1:Y:S01]  /*0680*/  SYNCS.EXCH.64 URZ, [UR4+0xa0], UR6 ;  /* 0x0000a00604ff75b2 */ /* 0x0006620008000100 */
        /* <DEDUP_REMOVED lines=37> */
[----:B------:R3:W1:Y:S02]  /*08e0*/  SYNCS.EXCH.64 URZ, [UR4+0x138], UR6 ;  /* 0x0001380604ff75b2 */ /* 0x0006640008000100 */
[----:B---34-:R-:W-:Y:S01]  /*08f0*/  NOP ;  /* 0x0000000000007918 */ /* 0x018fe20000000000 */
.L_x_10:
[----:B------:R-:W-:Y:S05]  /*0900*/  BSYNC.RECONVERGENT B0 ;  /* 0x0000000000007941 */ /* 0x000fea0003800200 */
.L_x_9:
[----:B------:R-:W3:Y:S01]  /*0910*/  SHFL.IDX PT, R0, R146, RZ, 0x1f ;  /* 0x00001fff92007589 */ /* 0x000ee200000e0000 */
[----:B------:R-:W-:Y:S01]  /*0920*/  NOP ;  /* 0x0000000000007918 */ /* 0x000fe20000000000 */
[----:B---3--:R-:W-:-:S13]  /*0930*/  ISETP.NE.AND P0, PT, R0, 0x1, PT ;  /* 0x000000010000780c */ /* 0x008fda0003f05270 */
[----:B------:R-:W-:Y:S05]  /*0940*/  @P0 BRA `(.L_x_11) ;  /* 0x0000000000400947 */ /* 0x000fea0003800000 */
[----:B------:R-:W3:Y:S01]  /*0950*/  S2UR UR5, SR_CgaCtaId ;  /* 0x00000000000579c3 */ /* 0x000ee20000008800 */
[----:B------:R-:W-:Y:S01]  /*0960*/  UMOV UR4, 0x400 ;  /* 0x0000040000047882 */ /* 0x000fe20000000000 */
[----:B------:R-:W-:Y:S01]  /*0970*/  UMOV UR8, 0x20 ;  /* 0x0000002000087882 */ /* 0x000fe20000000000 */
[----:B------:R-:W-:Y:S01]  /*0980*/  UMOV UR6, 0x80 ;  /* 0x0000008000067882 */ /* 0x000fe20000000000 */
[----:B------:R-:W-:-:S04]  /*0990*/  UIADD3 UR8, UPT, UPT, -UR8, 0x100000, URZ ;  /* 0x0010000008087890 */ /* 0x000fc8000fffe1ff */
[----:B------:R-:W-:Y:S02]  /*09a0*/  USHF.L.U32 UR9, UR8, 0xb, URZ ;  /* 0x0000000b08097899 */ /* 0x000fe400080006ff */
[----:B------:R-:W-:Y:S02]  /*09b0*/  USHF.L.U32 UR8, UR8, 0x1, URZ ;  /* 0x0000000108087899 */ /* 0x000fe400080006ff */
[----:B------:R-:W-:-:S04]  /*09c0*/  UIADD3 UR6, UPT, UPT, -UR6, 0x100000, URZ ;  /* 0x0010000006067890 */ /* 0x000fc8000fffe1ff */
[----:B------:R-:W-:Y:S02]  /*09d0*/  USHF.L.U32 UR7, UR6, 0xb, URZ ;  /* 0x0000000b06077899 */ /* 0x000fe400080006ff */
[----:B------:R-:W-:Y:S01]  /*09e0*/  USHF.L.U32 UR6, UR6, 0x1, URZ ;  /* 0x0000000106067899 */ /* 0x000fe200080006ff */
[----:B------:R-:W-:Y:S01]  /*09f0*/  ELECT P0, URZ, PT ;  /* 0x0000000000ff782f */ /* 0x000fe20003800000 */
[----:B---3--:R-:W-:Y:S01]  /*0a00*/  ULEA UR4, UR5, UR4, 0x18 ;  /* 0x0000000405047291 */ /* 0x008fe2000f8ec0ff */
[----:B------:R-:W3:Y:S11]  /*0a10*/  FENCE.VIEW.ASYNC.S ;  /* 0x00000000000073c6 */ /* 0x000ef60000000000 */
[----:B---3--:R3:W4:Y:S01]  /*0a20*/  SYNCS.EXCH.64 URZ, [UR4+0x140], UR8 ;  /* 0x0001400804ff75b2 */ /* 0x0087220008000100 */
[----:B------:R3:W1:Y:S01]  /*0a30*/  SYNCS.EXCH.64 URZ, [UR4+0x148], UR6 ;  /* 0x0001480604ff75b2 */ /* 0x0006620008000100 */
[----:B------:R-:W-:Y:S01]  /*0a40*/  NOP ;  /* 0x0000000000007918 */ /* 0x000fe20000000000 */
.L_x_11:
[----:B------:R-:W2:Y:S01]  /*0a50*/  SHFL.IDX PT, R0, R146, RZ, 0x1f ;  /* 0x00001fff92007589 */ /* 0x000ea200000e0000 */
[----:B------:R-:W-:Y:S01]  /*0a60*/  NOP ;  /* 0x0000000000007918 */ /* 0x000fe20000000000 */
[----:B--2---:R-:W-:-:S13]  /*0a70*/  ISETP.NE.AND P0, PT, R0, 0x3, PT ;  /* 0x000000030000780c */ /* 0x004fda0003f05270 */
[----:B------:R-:W-:Y:S05]  /*0a80*/  @P0 BRA `(.L_x_12) ;  /* 0x0000000000300947 */ /* 0x000fea0003800000 */
[----:B------:R-:W2:Y:S01]  /*0a90*/  S2UR UR5, SR_CgaCtaId ;  /* 0x00000000000579c3 */ /* 0x000ea20000008800 */
[----:B---3--:R-:W-:Y:S01]  /*0aa0*/  UMOV UR4, 0x400 ;  /* 0x0000040000047882 */ /* 0x008fe20000000000 */
[----:B------:R-:W-:Y:S01]  /*0ab0*/  UMOV UR6, 0x20 ;  /* 0x0000002000067882 */ /* 0x000fe20000000000 */
[----:B------:R-:W-:Y:S01]  /*0ac0*/  ELECT P0, URZ, PT ;  /* 0x0000000000ff782f */ /* 0x000fe20003800000 */
[----:B------:R-:W-:-:S04]  /*0ad0*/  UIADD3 UR6, UPT, UPT, -UR6, 0x100000, URZ ;  /* 0x0010000006067890 */ /* 0x000fc8000fffe1ff */
[----:B------:R-:W-:Y:S02]  /*0ae0*/  USHF.L.U32 UR7, UR6, 0xb, URZ ;  /* 0x0000000b06077899 */ /* 0x000fe400080006ff */
[----:B------:R-:W-:Y:S02]  /*0af0*/  USHF.L.U32 UR6, UR6, 0x1, URZ ;  /* 0x0000000106067899 */ /* 0x000fe400080006ff */
[----:B--2---:R-:W-:Y:S01]  /*0b00*/  ULEA UR4, UR5, UR4, 0x18 ;  /* 0x0000000405047291 */ /* 0x004fe2000f8ec0ff */
[----:B------:R-:W2:Y:S11]  /*0b10*/  FENCE.VIEW.ASYNC.S ;  /* 0x00000000000073c6 */ /* 0x000eb60000000000 */
[----:B--2---:R2:W3:Y:S01]  /*0b20*/  SYNCS.EXCH.64 URZ, [UR4+0x150], UR6 ;  /* 0x0001500604ff75b2 */ /* 0x0044e20008000100 */
[----:B------:R2:W1:Y:S01]  /*0b30*/  SYNCS.EXCH.64 URZ, [UR4+0x158], UR6 ;  /* 0x0001580604ff75b2 */ /* 0x0004620008000100 */
[----:B------:R-:W-:Y:S01]  /*0b40*/  NOP ;  /* 0x0000000000007918 */ /* 0x000fe20000000000 */
.L_x_12:
[----:B------:R-:W4:Y:S01]  /*0b50*/  SHFL.IDX PT, R0, R146, RZ, 0x1f ;  /* 0x00001fff92007589 */ /* 0x000f2200000e0000 */
[----:B------:R-:W-:Y:S01]  /*0b60*/  NOP ;  /* 0x0000000000007918 */ /* 0x000fe20000000000 */
[----:B----4-:R-:W-:-:S13]  /*0b70*/  ISETP.NE.AND P0, PT, R0, 0x4, PT ;  /* 0x000000040000780c */ /* 0x010fda0003f05270 */
[----:B------:R-:W-:Y:S05]  /*0b80*/  @P0 BRA `(.L_x_13) ;  /* 0x0000000000440947 */ /* 0x000fea0003800000 */
[----:B------:R-:W4:Y:S01]  /*0b90*/  S2UR UR5, SR_CgaCtaId ;  /* 0x00000000000579c3 */ /* 0x000f220000008800 */
[----:B--23--:R-:W-:Y:S01]  /*0ba0*/  UMOV UR4, 0x1e0 ;  /* 0x000001e000047882 */ /* 0x00cfe20000000000 */
[----:B------:R-:W-:Y:S01]  /*0bb0*/  UMOV UR6, 0x400 ;  /* 0x0000040000067882 */ /* 0x000fe20000000000 */
[----:B------:R-:W-:Y:S01]  /*0bc0*/  USEL UR4, UR4, 0x1a0, UP3 ;  /* 0x000001a004047887 */ /* 0x000fe20009800000 */
[----:B------:R-:W-:Y:S01]  /*0bd0*/  UMOV UR8, 0x1 ;  /* 0x0000000100087882 */ /* 0x000fe20000000000 */
[----:B------:R-:W-:Y:S01]  /*0be0*/  ELECT P0, URZ, PT ;  /* 0x0000000000ff782f */ /* 0x000fe20003800000 */
[----:B------:R-:W-:-:S04]  /*0bf0*/  UIADD3 UR8, UPT, UPT, -UR8, 0x100000, URZ ;  /* 0x0010000008087890 */ /* 0x000fc8000fffe1ff */
[----:B------:R-:W-:Y:S02]  /*0c00*/  USHF.L.U32 UR9, UR8, 0xb, URZ ;  /* 0x0000000b08097899 */ /* 0x000fe400080006ff */
[----:B------:R-:W-:Y:S02]  /*0c10*/  USHF.L.U32 UR8, UR8, 0x1, URZ ;  /* 0x0000000108087899 */ /* 0x000fe400080006ff */
[----:B----4-:R-:W-:Y:S02]  /*0c20*/  ULEA UR6, UR5, UR6, 0x18 ;  /* 0x0000000605067291 */ /* 0x010fe4000f8ec0ff */
[----:B------:R-:W-:-:S04]  /*0c30*/  UIADD3 UR4, UPT, UPT, -UR4, 0x100000, URZ ;  /* 0x0010000004047890 */ /* 0x000fc8000fffe1ff */
[----:B------:R-:W-:Y:S02]  /*0c40*/  USHF.L.U32 UR5, UR4, 0xb, URZ ;  /* 0x0000000b04057899 */ /* 0x000fe400080006ff */
[----:B------:R-:W-:Y:S01]  /*0c50*/  USHF.L.U32 UR4, UR4, 0x1, URZ ;  /* 0x0000000104047899 */ /* 0x000fe200080006ff */
[----:B------:R-:W2:Y:S03]  /*0c60*/  FENCE.VIEW.ASYNC.S ;  /* 0x00000000000073c6 */ /* 0x000ea60000000000 */
[----:B--2---:R4:W2:Y:S08]  /*0c70*/  SYNCS.EXCH.64 URZ, [UR6+0x160], UR8 ;  /* 0x0001600806ff75b2 */ /* 0x0048b00008000100 */
[----:B------:R4:W3:Y:S02]  /*0c80*/  SYNCS.EXCH.64 URZ, [UR6+0x168], UR4 ;  /* 0x0001680406ff75b2 */ /* 0x0008e40008000100 */
[----:B----4-:R-:W-:Y:S01]  /*0c90*/  NOP ;  /* 0x0000000000007918 */ /* 0x010fe20000000000 */
.L_x_13:
[----:B------:R-:W4:Y:S01]  /*0ca0*/  SHFL.IDX PT, R0, R146, RZ, 0x1f ;  /* 0x00001fff92007589 */ /* 0x000f2200000e0000 */
[----:B------:R-:W-:Y:S01]  /*0cb0*/  ISETP.NE.OR P1, PT, RZ, UR18, !P1 ;  /* 0x00000012ff007c0c */ /* 0x000fe2000cf25670 */
[----:B------:R-:W-:Y:S01]  /*0cc0*/  NOP ;  /* 0x0000000000007918 */ /* 0x000fe20000000000 */
[----:B----4-:R-:W-:-:S13]  /*0cd0*/  ISETP.NE.AND P0, PT, R0, 0x5, PT ;  /* 0x000000050000780c */ /* 0x010fda0003f05270 */
[----:B------:R-:W-:Y:S05]  /*0ce0*/  @P0 BRA `(.L_x_14) ;  /* 0x0000000000480947 */ /* 0x000fea0003800000 */
[----:B------:R-:W4:Y:S01]  /*0cf0*/  S2UR UR5, SR_CgaCtaId ;  /* 0x00000000000579c3 */ /* 0x000f220000008800 */
[----:B--23--:R-:W-:Y:S01]  /*0d00*/  UMOV UR4, 0x400 ;  /* 0x0000040000047882 */ /* 0x00cfe20000000000 */
        /* <DEDUP_REMOVED lines=9> */
[----:B----4-:R-:W-:Y:S01]  /*0da0*/  ULEA UR4, UR5, UR4, 0x18 ;  /* 0x0000000405047291 */ /* 0x010fe2000f8ec0ff */
[----:B------:R-:W2:Y:S11]  /*0db0*/  FENCE.VIEW.ASYNC.S ;  /* 0x00000000000073c6 */ /* 0x000eb60000000000 */
[----:B--2---:R4:W2:Y:S01]  /*0dc0*/  SYNCS.EXCH.64 URZ, [UR4+0x170], UR6 ;  /* 0x0001700604ff75b2 */ /* 0x0048a20008000100 */
[----:B------:R4:W3:Y:S01]  /*0dd0*/  SYNCS.EXCH.64 URZ, [UR4+0x180], UR8 ;  /* 0x0001800804ff75b2 */ /* 0x0008e20008000100 */
[----:B------:R4:W1:Y:S01]  /*0de0*/  SYNCS.EXCH.64 URZ, [UR4+0x178], UR6 ;  /* 0x0001780604ff75b2 */ /* 0x0008620008000100 */
[----:B------:R4:W1:Y:S02]  /*0df0*/  SYNCS.EXCH.64 URZ, [UR4+0x188], UR8 ;  /* 0x0001880804ff75b2 */ /* 0x0008640008000100 */
[----:B----4-:R-:W-:Y:S01]  /*0e00*/  NOP ;  /* 0x0000000000007918 */ /* 0x010fe20000000000 */
.L_x_14:
[----:B--23--:R-:W2:Y:S01]  /*0e10*/  S2UR UR7, SR_CgaCtaId ;  /* 0x00000000000779c3 */ /* 0x00cea20000008800 */
[----:B------:R-:W-:Y:S01]  /*0e20*/  VOTEU.ALL UP0, P1 ;  /* 0x0000000000ff7886 */ /* 0x000fe20000800000 */
[----:B------:R-:W-:Y:S01]  /*0e30*/  UMOV UR4, 0x20 ;  /* 0x0000002000047882 */ /* 0x000fe20000000000 */
[----:B------:R-:W-:Y:S01]  /*0e40*/  NOP ;  /* 0x0000000000007918 */ /* 0x000fe20000000000 */
[----:B-1----:R-:W-:Y:S01]  /*0e50*/  LOP3.LUT R3, R131, 0x1f, RZ, 0xc0, !PT ;  /* 0x0000001f83037812 */ /* 0x002fe200078ec0ff */
[----:B------:R-:W-:Y:S01]  /*0e60*/  UISETP.NE.AND UP4, UPT, UR18, URZ, UPT ;  /* 0x000000ff1200728c */ /* 0x000fe2000bf85270 */
[----:B------:R-:W-:Y:S01]  /*0e70*/  @!UP0 UMOV UR6, 0x400 ;  /* 0x0000040000068882 */ /* 0x000fe20000000000 */
[----:B------:R-:W-:-:S04]  /*0e80*/  @!UP0 UIADD3 UR4, UPT, UPT, -UR4, 0x100000, URZ ;  /* 0x0010000004048890 */ /* 0x000fc8000fffe1ff */
[----:B------:R-:W-:Y:S02]  /*0e90*/  @!UP0 USHF.L.U32 UR5, UR4, 0xb, URZ ;  /* 0x0000000b04058899 */ /* 0x000fe400080006ff */
[----:B------:R-:W-:Y:S02]  /*0ea0*/  @!UP0 USHF.L.U32 UR4, UR4, 0x1, URZ ;  /* 0x0000000104048899 */ /* 0x000fe400080006ff */
[----:B--2---:R-:W-:Y:S01]  /*0eb0*/  @!UP0 ULEA UR6, UR7, UR6, 0x18 ;  /* 0x0000000607068291 */ /* 0x004fe2000f8ec0ff */
[----:B------:R-:W1:Y:S01]  /*0ec0*/  LDCU UR7, c[0x0][0x36c] ;  /* 0x00006d80ff0777ac */ /* 0x000e620008000800 */
[----:B------:R-:W-:Y:S01]  /*0ed0*/  VOTEU.ALL UP0, P1 ;  /* 0x0000000000ff7886 */ /* 0x000fe20000800000 */
[----:B------:R-:W2:Y:S09]  /*0ee0*/  FENCE.VIEW.ASYNC.S ;  /* 0x00000000000073c6 */ /* 0x000eb20000000000 */
[----:B--2---:R2:W3:Y:S01]  /*0ef0*/  @!UP0 SYNCS.EXCH.64 URZ, [UR6+0x190], UR4 ;  /* 0x0001900406ff85b2 */ /* 0x0044e20008000100 */
[----:B-1----:R-:W-:-:S09]  /*0f00*/  UISETP.EQ.U32.AND UP6, UPT, UR7, 0x1, UPT ;  /* 0x000000010700788c */ /* 0x002fd2000bfc2070 */
[----:B--2---:R-:W-:Y:S05]  /*0f10*/  BRA.U !UP6, `(.L_x_15) ;  /* 0x000000010e087547 */ /* 0x004fea000b800000 */
[----:B---3--:R-:W-:Y:S01]  /*0f20*/  UCGABAR_ARV ;  /* 0x00000000000079c7 */ /* 0x008fe20008000000 */
[----:B------:R-:W-:Y:S05]  /*0f30*/  BRA `(.L_x_16) ;  /* 0x0000000000047947 */ /* 0x000fea0003800000 */
.L_x_15:
[----:B---3--:R-:W-:Y:S01]  /*0f40*/  NOP ;  /* 0x0000000000007918 */ /* 0x008fe20000000000 */
.L_x_16:
[----:B------:R-:W1:Y:S01]  /*0f50*/  S2UR UR20, SR_CTAID.X ;  /* 0x00000000001479c3 */ /* 0x000e620000002500 */
[----:B------:R-:W-:-:S05]  /*0f60*/  CS2R.32 R147, SR_CgaSize ;  /* 0x0000000000937805 */ /* 0x000fca0000008a00 */
[----:B------:R-:W-:-:S05]  /*0f70*/  IMAD R147, R147, -0xa0, RZ ;  /* 0xffffff6093937824 */ /* 0x000fca00078e02ff */
[----:B------:R-:W-:-:S14]  /*0f80*/  R2UR UR5, R147 ;  /* 0x00000000930572ca */ /* 0x000fdc00000e0000 */
[----:B------:R-:W2:Y:S01]  /*0f90*/  LDCU UR5, c[0x0][UR5+0x2b0] ;  /* 0x00005600050577ac */ /* 0x000ea20008000800 */
[----:B------:R-:W-:-:S05]  /*0fa0*/  CS2R.32 R147, SR_CgaSize ;  /* 0x0000000000937805 */ /* 0x000fca0000008a00 */
[----:B------:R-:W-:-:S05]  /*0fb0*/  IMAD R147, R147, -0xa0, RZ ;  /* 0xffffff6093937824 */ /* 0x000fca00078e02ff */
[----:B------:R-:W-:-:S14]  /*0fc0*/  R2UR UR4, R147 ;  /* 0x00000000930472ca */ /* 0x000fdc00000e0000 */
[----:B------:R-:W3:Y:S01]  /*0fd0*/  LDCU UR4, c[0x0][UR4+0x2b4] ;  /* 0x00005680040477ac */ /* 0x000ee20008000800 */
[----:B------:R-:W4:Y:S01]  /*0fe0*/  S2UR UR51, SR_CTAID.Y ;  /* 0x00000000003379c3 */ /* 0x000f220000002600 */
[----:B------:R-:W-:-:S05]  /*0ff0*/  CS2R.32 R147, SR_CgaSize ;  /* 0x0000000000937805 */ /* 0x000fca0000008a00 */
[----:B------:R-:W-:-:S05]  /*1000*/  IMAD R147, R147, -0xa0, RZ ;  /* 0xffffff6093937824 */ /* 0x000fca00078e02ff */
[----:B------:R-:W-:-:S14]  /*1010*/  R2UR UR7, R147 ;  /* 0x00000000930772ca */ /* 0x000fdc00000e0000 */
[----:B------:R-:W3:Y:S01]  /*1020*/  LDCU UR7, c[0x0][UR7+0x2a4] ;  /* 0x00005480070777ac */ /* 0x000ee20008000800 */
[----:B------:R-:W-:-:S05]  /*1030*/  CS2R.32 R147, SR_CgaSize ;  /* 0x0000000000937805 */ /* 0x000fca0000008a00 */
[----:B------:R-:W-:-:S05]  /*1040*/  IMAD R147, R147, -0xa0, RZ ;  /* 0xffffff6093937824 */ /* 0x000fca00078e02ff */
[----:B------:R-:W-:-:S14]  /*1050*/  R2UR UR63, R147 ;  /* 0x00000000933f72ca */ /* 0x000fdc00000e0000 */
[----:B------:R-:W3:Y:S01]  /*1060*/  LDCU UR63, c[0x0][UR63+0x2a0] ;  /* 0x000054003f3f77ac */ /* 0x000ee20008000800 */
[----:B------:R-:W3:Y:S01]  /*1070*/  LDCU UR19, c[0x0][0xc24] ;  /* 0x00018480ff1377ac */ /* 0x000ee20008000800 */
[----:B------:R-:W3:Y:S01]  /*1080*/  LDCU UR39, c[0x0][0xc24] ;  /* 0x00018480ff2777ac */ /* 0x000ee20008000800 */
[----:B-1----:R-:W-:Y:S01]  /*1090*/  I2FP.F32.U32 R2, UR20 ;  /* 0x0000001400027c45 */ /* 0x002fe20008201000 */
[----:B------:R-:W1:Y:S04]  /*10a0*/  LDCU UR23, c[0x0][0xc30] ;  /* 0x00018600ff1777ac */ /* 0x000e680008000800 */
[----:B--2---:R-:W-:Y:S01]  /*10b0*/  FMUL R2, R2, UR5 ;  /* 0x0000000502027c20 */ /* 0x004fe20008400000 */
[----:B----4-:R-:W-:-:S05]  /*10c0*/  I2FP.F32.U32 R0, UR51 ;  /* 0x0000003300007c45 */ /* 0x010fca0008201000 */
[----:B------:R-:W2:Y:S01]  /*10d0*/  F2I.U32.TRUNC.NTZ R2, R2 ;  /* 0x0000000200027305 */ /* 0x000ea2000020f000 */
[----:B---3--:R-:W-:-:S07]  /*10e0*/  FMUL R0, R0, UR4 ;  /* 0x0000000400007c20 */ /* 0x008fce0008400000 */
[----:B------:R-:W3:Y:S01]  /*10f0*/  F2I.U32.TRUNC.NTZ R0, R0 ;  /* 0x0000000000007305 */ /* 0x000ee2000020f000 */
[----:B--2---:R-:W-:Y:S02]  /*1100*/  R2UR UR4, R2 ;  /* 0x00000000020472ca */ /* 0x004fe400000e0000 */
[----:B------:R-:W-:Y:S02]  /*1110*/  PRMT R2, RZ, 0x7610, R2 ;  /* 0x00007610ff027816 */ /* 0x000fe40000000002 */
[----:B---3--:R-:W-:Y:S02]  /*1120*/  R2UR UR6, R0 ;  /* 0x00000000000672ca */ /* 0x008fe400000e0000 */
[----:B------:R-:W-:-:S07]  /*1130*/  PRMT R0, RZ, 0x7610, R0 ;  /* 0x00007610ff007816 */ /* 0x000fce0000000000 */
[----:B------:R-:W-:-:S04]  /*1140*/  UIADD3 UR5, UPT, UPT, -UR4, URZ, URZ ;  /* 0x000000ff04057290 */ /* 0x000fc8000fffe1ff */
[----:B------:R-:W-:Y:S02]  /*1150*/  UIMAD UR63, UR63, UR5, UR20 ;  /* 0x000000053f3f72a4 */ /* 0x000fe4000f8e0214 */
[----:B------:R-:W-:-:S04]  /*1160*/  UIADD3 UR4, UPT, UPT, -UR6, URZ, URZ ;  /* 0x000000ff06047290 */ /* 0x000fc8000fffe1ff */
[----:B------:R-:W-:-:S06]  /*1170*/  UIMAD UR4, UR7, UR4, UR51 ;  /* 0x00000004070472a4 */ /* 0x000fcc000f8e0233 */
[----:B------:R-:W-:Y:S01]  /*1180*/  IMAD.U32 R147, RZ, RZ, UR4 ;  /* 0x00000004ff937e24 */ /* 0x000fe2000f8e00ff */
[----:B-1----:R-:W-:Y:S06]  /*1190*/  BRA.U UP4, `(.L_x_17) ;  /* 0x00000001042c7547 */ /* 0x002fec000b800000 */
[----:B------:R-:W-:Y:S01]  /*11a0*/  R2UR UR4, R147 ;  /* 0x00000000930472ca */ /* 0x000fe200000e0000 */
[----:B------:R-:W-:-:S12]  /*11b0*/  UMOV UR7, 0x3 ;  /* 0x0000000300077882 */ /* 0x000fd80000000000 */
[----:B------:R-:W-:Y:S02]  /*11c0*/  UISETP.NE.AND UP0, UPT, UR4, URZ, UPT ;  /* 0x000000ff0400728c */ /* 0x000fe4000bf05270 */
[----:B------:R-:W-:Y:S02]  /*11d0*/  ULOP3.LUT UR4, UR63, 0xfffffffe, URZ, 0xc0, !UPT ;  /* 0xfffffffe3f047892 */ /* 0x000fe4000f8ec0ff */
[----:B------:R-:W-:Y:S02]  /*11e0*/  UISETP.LT.U32.OR UP0, UPT, UR63, 0x2, !UP0 ;  /* 0x000000023f00788c */ /* 0x000fe4000c701470 */
[----:B------:R-:W-:Y:S02]  /*11f0*/  USHF.L.U32 UR4, UR7, UR4, URZ ;  /* 0x0000000407047299 */ /* 0x000fe400080006ff */
[----:B------:R-:W-:Y:S02]  /*1200*/  USEL UR6, URZ, 0x1, !UP0 ;  /* 0x00000001ff067887 */ /* 0x000fe4000c000000 */
[----:B------:R-:W-:-:S02]  /*1210*/  USEL UR5, URZ, 0x2, !UP0 ;  /* 0x00000002ff057887 */ /* 0x000fc4000c000000 */
[----:B------:R-:W-:Y:S02]  /*1220*/  IMAD.U32 R0, RZ, RZ, UR4 ;  /* 0x00000004ff007e24 */ /* 0x000fe4000f8e00ff */
[----:B------:R-:W-:-:S06]  /*1230*/  UIADD3 UR5, UPT, UPT, UR6, UR5, URZ ;  /* 0x0000000506057290 */ /* 0x000fcc000fffe0ff */
[----:B------:R-:W-:-:S07]  /*1240*/  MOV R2, UR5 ;  /* 0x0000000500027c02 */ /* 0x000fce0008000f00 */
.L_x_17:
[----:B------:R-:W1:Y:S01]  /*1250*/  S2UR UR45, SR_CTAID.Z ;  /* 0x00000000002d79c3 */ /* 0x000e620000002700 */
[----:B------:R-:W-:Y:S01]  /*1260*/  UISETP.GE.AND UP0, UPT, UR19, 0x1, UPT ;  /* 0x000000011300788c */ /* 0x000fe2000bf06270 */
[----:B------:R-:W-:-:S08]  /*1270*/  UMOV UR49, UR20 ;  /* 0x0000001400317c82 */ /* 0x000fd00008000000 */
[----:B------:R-:W-:Y:S05]  /*1280*/  BRA.U !UP0, `(.L_x_18) ;  /* 0x0000000108d47547 */ /* 0x000fea000b800000 */
[----:B------:R-:W2:Y:S01]  /*1290*/  LDCU.128 UR12, c[0x0][0xc10] ;  /* 0x00018200ff0c77ac */ /* 0x000ea20008000c00 */
[----:B------:R-:W3:Y:S01]  /*12a0*/  LDCU UR21, c[0x0][0xc0c] ;  /* 0x00018180ff1577ac */ /* 0x000ee20008000800 */
[----:B------:R-:W4:Y:S01]  /*12b0*/  LDCU UR6, c[0x0][0x370] ;  /* 0x00006e00ff0677ac */ /* 0x000f220008000800 */
[----:B------:R-:W1:Y:S01]  /*12c0*/  LDCU UR7, c[0x0][0x374] ;  /* 0x00006e80ff0777ac */ /* 0x000e620008000800 */
[----:B------:R-:W1:Y:S01]  /*12d0*/  LDCU UR22, c[0x0][0xc20] ;  /* 0x00018400ff1677ac */ /* 0x000e620008000800 */
[----:B--2---:R-:W-:Y:S02]  /*12e0*/  UIMAD.WIDE.U32 UR4, UR20, UR12, URZ ;  /* 0x0000000c140472a5 */ /* 0x004fe4000f8e00ff */
[----:B---3--:R-:W-:Y:S01]  /*12f0*/  UISETP.NE.AND UP0, UPT, UR21, 0x1, UPT ;  /* 0x000000011500788c */ /* 0x008fe2000bf05270 */
[----:B------:R-:W2:Y:S01]  /*1300*/  LDCU.64 UR8, c[0x0][0xc28] ;  /* 0x00018500ff0877ac */ /* 0x000ea20008000a00 */
[----:B----4-:R-:W-:-:S03]  /*1310*/  UIMAD.WIDE.U32 UR10, UR6, UR12, URZ ;  /* 0x0000000c060a72a5 */ /* 0x010fc6000f8e00ff */
[----:B------:R-:W-:Y:S01]  /*1320*/  UMOV UR4, UR5 ;  /* 0x0000000500047c82 */ /* 0x000fe20008000000 */
[----:B------:R-:W-:Y:S02]  /*1330*/  UISETP.NE.AND UP1, UPT, UR19, 0x1, UPT ;  /* 0x000000011300788c */ /* 0x000fe4000bf25270 */
[----:B------:R-:W-:Y:S01]  /*1340*/  USHF.R.U32.HI UR4, URZ, UR13, UR4 ;  /* 0x0000000dff047299 */ /* 0x000fe20008011604 */
[----:B------:R-:W-:Y:S01]  /*1350*/  UMOV UR10, UR11 ;  /* 0x0000000b000a7c82 */ /* 0x000fe20008000000 */
[----:B------:R-:W-:Y:S02]  /*1360*/  UIMAD.WIDE.U32 UR16, UR51, UR15, URZ ;  /* 0x0000000f331072a5 */ /* 0x000fe4000f8e00ff */
[----:B------:R-:W-:Y:S02]  /*1370*/  USEL UR5, UR20, UR4, !UP0 ;  /* 0x0000000414057287 */ /* 0x000fe4000c000000 */
[----:B------:R-:W-:Y:S02]  /*1380*/  @UP0 USHF.R.U32.HI UR6, URZ, UR13, UR10 ;  /* 0x0000000dff060299 */ /* 0x000fe4000801160a */
[----:B------:R-:W-:-:S02]  /*1390*/  UISETP.NE.AND UP0, UPT, UR14, 0x1, UPT ;  /* 0x000000010e00788c */ /* 0x000fc4000bf05270 */
[----:B-1----:R-:W-:Y:S02]  /*13a0*/  UIMAD.WIDE.U32 UR10, UR7, UR15, URZ ;  /* 0x0000000f070a72a5 */ /* 0x002fe4000f8e00ff */
[----:B--2---:R-:W-:Y:S01]  /*13b0*/  UIMAD.WIDE.U32 UR12, UR6, UR8, URZ ;  /* 0x00000008060c72a5 */ /* 0x004fe2000f8e00ff */
[----:B------:R-:W-:Y:S01]  /*13c0*/  UMOV UR4, UR17 ;  /* 0x0000001100047c82 */ /* 0x000fe20008000000 */
[----:B------:R-:W-:-:S03]  /*13d0*/  UIADD3 UR49, UPT, UPT, -UR5, URZ, URZ ;  /* 0x000000ff05317290 */ /* 0x000fc6000fffe1ff */
[----:B------:R-:W-:Y:S01]  /*13e0*/  UMOV UR10, UR11 ;  /* 0x0000000b000a7c82 */ /* 0x000fe20008000000 */
[----:B------:R-:W-:Y:S02]  /*13f0*/  USHF.R.U32.HI UR4, URZ, UR22, UR4 ;  /* 0x00000016ff047299 */ /* 0x000fe40008011604 */
[----:B------:R-:W-:Y:S01]  /*1400*/  @UP0 USHF.R.U32.HI UR7, URZ, UR22, UR10 ;  /* 0x00000016ff070299 */ /* 0x000fe2000801160a */
[----:B------:R-:W-:Y:S01]  /*1410*/  UMOV UR12, UR13 ;  /* 0x0000000d000c7c82 */ /* 0x000fe20008000000 */
[----:B------:R-:W-:Y:S02]  /*1420*/  USEL UR4, UR51, UR4, !UP0 ;  /* 0x0000000433047287 */ /* 0x000fe4000c000000 */
[----:B------:R-:W-:Y:S02]  /*1430*/  UIMAD.WIDE.U32 UR10, UR7, UR8, URZ ;  /* 0x00000008070a72a5 */ /* 0x000fe4000f8e00ff */
[----:B------:R-:W-:Y:S02]  /*1440*/  @UP1 USHF.R.U32.HI UR6, URZ, UR9, UR12 ;  /* 0x00000009ff061299 */ /* 0x000fe4000801160c */
[----:B------:R-:W-:-:S02]  /*1450*/  UIMAD.WIDE.U32 UR12, UR4, UR8, URZ ;  /* 0x00000008040c72a5 */ /* 0x000fc4000f8e00ff */
[----:B------:R-:W-:Y:S01]  /*1460*/  UIMAD UR49, UR21, UR49, UR20 ;  /* 0x00000031153172a4 */ /* 0x000fe2000f8e0214 */
[----:B------:R-:W-:Y:S02]  /*1470*/  UMOV UR10, UR11 ;  /* 0x0000000b000a7c82 */ /* 0x000fe40008000000 */
[----:B------:R-:W-:Y:S02]  /*1480*/  @UP1 USHF.R.U32.HI UR7, URZ, UR9, UR10 ;  /* 0x00000009ff071299 */ /* 0x000fe4000801160a */
[----:B------:R-:W-:Y:S02]  /*1490*/  UIMAD UR10, UR6, UR19, URZ ;  /* 0x00000013060a72a4 */ /* 0x000fe4000f8e02ff */
[----:B------:R-:W-:-:S04]  /*14a0*/  UIMAD UR7, UR7, UR19, URZ ;  /* 0x00000013070772a4 */ /* 0x000fc8000f8e02ff */
[----:B------:R-:W-:-:S03]  /*14b0*/  UISETP.GE.AND UP0, UPT, UR4, UR7, UPT ;  /* 0x000000070400728c */ /* 0x000fc6000bf06270 */
[----:B------:R-:W-:Y:S01]  /*14c0*/  UMOV UR7, UR13 ;  /* 0x0000000d00077c82 */ /* 0x000fe20008000000 */
[----:B------:R-:W-:Y:S02]  /*14d0*/  UISETP.GE.OR UP0, UPT, UR5, UR10, UP0 ;  /* 0x0000000a0500728c */ /* 0x000fe40008706670 */
[----:B------:R-:W-:Y:S02]  /*14e0*/  UIMAD.WIDE.U32 UR10, UR5, UR8, URZ ;  /* 0x00000008050a72a5 */ /* 0x000fe4000f8e00ff */
[----:B------:R-:W-:Y:S02]  /*14f0*/  USHF.R.U32.HI UR7, URZ, UR9, UR7 ;  /* 0x00000009ff077299 */ /* 0x000fe40008011607 */
[----:B------:R-:W-:Y:S02]  /*1500*/  UIADD3 UR10, UPT, UPT, -UR4, URZ, URZ ;  /* 0x000000ff040a7290 */ /* 0x000fe4000fffe1ff */
[----:B------:R-:W-:Y:S02]  /*1510*/  USEL UR7, UR4, UR7, !UP1 ;  /* 0x0000000704077287 */ /* 0x000fe4000c800000 */
[----:B------:R-:W-:Y:S01]  /*1520*/  UIMAD UR10, UR14, UR10, UR51 ;  /* 0x0000000a0e0a72a4 */ /* 0x000fe2000f8e0233 */
[----:B------:R-:W-:-:S02]  /*1530*/  @!UP0 UMOV UR8, UR11 ;  /* 0x0000000b00088c82 */ /* 0x000fc40008000000 */
[----:B------:R-:W-:Y:S02]  /*1540*/  @!UP0 USHF.R.U32.HI UR8, URZ, UR9, UR8 ;  /* 0x00000009ff088299 */ /* 0x000fe40008011608 */
[----:B------:R-:W-:Y:S02]  /*1550*/  UIADD3 UR9, UPT, UPT, -UR7, URZ, URZ ;  /* 0x000000ff07097290 */ /* 0x000fe4000fffe1ff */
[----:B------:R-:W-:Y:S02]  /*1560*/  @!UP0 USEL UR8, UR5, UR8, !UP1 ;  /* 0x0000000805088287 */ /* 0x000fe4000c800000 */
[----:B------:R-:W-:Y:S02]  /*1570*/  UIMAD UR9, UR19, UR9, UR4 ;  /* 0x00000009130972a4 */ /* 0x000fe4000f8e0204 */
[----:B------:R-:W-:Y:S02]  /*1580*/  @!UP0 UIADD3 UR7, UPT, UPT, UR7, -UR8, URZ ;  /* 0x8000000807078290 */ /* 0x000fe4000fffe0ff */
[----:B------:R-:W-:-:S02]  /*1590*/  @!UP0 UIMAD UR6, UR9, UR6, UR8 ;  /* 0x00000006090682a4 */ /* 0x000fc4000f8e0208 */
[----:B------:R-:W-:-:S04]  /*15a0*/  @!UP0 UIMAD UR4, UR7, UR19, UR5 ;  /* 0x00000013070482a4 */ /* 0x000fc8000f8e0205 */
[----:B------:R-:W-:Y:S01]  /*15b0*/  UIMAD UR51, UR4, UR14, UR10 ;  /* 0x0000000e043372a4 */ /* 0x000fe2000f8e020a */
[----:B------:R-:W-:Y:S02]  /*15c0*/  @!UP0 UMOV UR5, UR6 ;  /* 0x0000000600058c82 */ /* 0x000fe40008000000 */
[----:B------:R-:W-:-:S12]  /*15d0*/  UIMAD UR49, UR5, UR21, UR49 ;  /* 0x00000015053172a4 */ /* 0x000fd8000f8e0231 */
.L_x_18:
[----:B------:R-:W-:-:S09]  /*15e0*/  UISETP.NE.AND UP0, UPT, UR23, 0x1, UPT ;  /* 0x000000011700788c */ /* 0x000fd2000bf05270 */
[----:B------:R-:W-:Y:S05]  /*15f0*/  BRA.U UP0, `(.L_x_19) ;  /* 0x0000000100407547 */ /* 0x000fea000b800000 */
[----:B------:R-:W2:Y:S01]  /*1600*/  LDCU.128 UR8, c[0x0][0xc10] ;  /* 0x00018200ff0877ac */ /* 0x000ea20008000c00 */
[----:B------:R-:W3:Y:S01]  /*1610*/  LDCU UR12, c[0x0][0xc0c] ;  /* 0x00018180ff0c77ac */ /* 0x000ee20008000800 */
[----:B------:R-:W4:Y:S01]  /*1620*/  LDCU UR13, c[0x0][0xc20] ;  /* 0x00018400ff0d77ac */ /* 0x000f220008000800 */
[----:B--2---:R-:W-:Y:S02]  /*1630*/  UIMAD.WIDE.U32 UR4, UR49, UR8, URZ ;  /* 0x00000008310472a5 */ /* 0x004fe4000f8e00ff */
[----:B------:R-:W-:Y:S02]  /*1640*/  UIMAD.WIDE.U32 UR6, UR51, UR11, URZ ;  /* 0x0000000b330672a5 */ /* 0x000fe4000f8e00ff */
[----:B---3--:R-:W-:Y:S02]  /*1650*/  UISETP.NE.AND UP0, UPT, UR12, 0x1, UPT ;  /* 0x000000010c00788c */ /* 0x008fe4000bf05270 */
[----:B------:R-:W-:-:S03]  /*1660*/  USHF.R.U32.HI UR5, URZ, UR9, UR5 ;  /* 0x00000009ff057299 */ /* 0x000fc60008011605 */
[----:B------:R-:W-:Y:S01]  /*1670*/  UMOV UR4, UR7 ;  /* 0x0000000700047c82 */ /* 0x000fe20008000000 */
[----:B------:R-:W-:Y:S02]  /*1680*/  USEL UR5, UR49, UR5, !UP0 ;  /* 0x0000000531057287 */ /* 0x000fe4000c000000 */
[----:B------:R-:W-:Y:S02]  /*1690*/  UISETP.NE.AND UP0, UPT, UR10, 0x1, UPT ;  /* 0x000000010a00788c */ /* 0x000fe4000bf05270 */
[----:B----4-:R-:W-:-:S04]  /*16a0*/  USHF.R.U32.HI UR4, URZ, UR13, UR4 ;  /* 0x0000000dff047299 */ /* 0x010fc80008011604 */
[----:B------:R-:W-:-:S04]  /*16b0*/  USEL UR4, UR51, UR4, !UP0 ;  /* 0x0000000433047287 */ /* 0x000fc8000c000000 */
[----:B------:R-:W-:Y:S02]  /*16c0*/  UIADD3 UR6, UPT, UPT, -UR4, UR5, URZ ;  /* 0x0000000504067290 */ /* 0x000fe4000fffe1ff */
[----:B------:R-:W-:Y:S02]  /*16d0*/  UIADD3 UR4, UPT, UPT, UR4, -UR5, URZ ;  /* 0x8000000504047290 */ /* 0x000fe4000fffe0ff */
[----:B------:R-:W-:Y:S02]  /*16e0*/  UIMAD UR51, UR6, UR10, UR51 ;  /* 0x0000000a063372a4 */ /* 0x000fe4000f8e0233 */
[----:B------:R-:W-:-:S12]  /*16f0*/  UIMAD UR49, UR4, UR12, UR49 ;  /* 0x0000000c043172a4 */ /* 0x000fd8000f8e0231 */
.L_x_19:
[----:B------:R-:W-:Y:S05]  /*1700*/  BRA.U !UP6, `(.L_x_20) ;  /* 0x000000010e0c7547 */ /* 0x000fea000b800000 */
[----:B------:R-:W-:Y:S01]  /*1710*/  UCGABAR_WAIT ;  /* 0x0000000000007dc7 */ /* 0x000fe20008000000 */
[----:B------:R-:W-:Y:S01]  /*1720*/  CCTL.IVALL ;  /* 0x00000000ff00798f */ /* 0x000fe20002000000 */
[----:B------:R-:W-:Y:S05]  /*1730*/  BRA `(.L_x_21) ;  /* 0x0000000000047947 */ /* 0x000fea0003800000 */
.L_x_20:
[----:B------:R-:W-:Y:S06]  /*1740*/  BAR.SYNC.DEFER_BLOCKING 0x0 ;  /* 0x0000000000007b1d */ /* 0x000fec0000010000 */
.L_x_21:
[----:B------:R-:W-:Y:S05]  /*1750*/  BRA.U UP5, `(.L_x_22) ;  /* 0x0000002105fc7547 */ /* 0x000fea000b800000 */
[----:B------:R-:W2:Y:S01]  /*1760*/  LDCU UR5, c[0x0][0x388] ;  /* 0x00007100ff0577ac */ /* 0x000ea20008000800 */
[----:B------:R-:W-:Y:S01]  /*1770*/  PLOP3.LUT P1, PT, PT, PT, UP3, 0x80, 0x8 ;  /* 0x000000000008781c */ /* 0x000fe20003f2f038 */
[----:B------:R-:W-:Y:S01]  /*1780*/  IMAD.MOV.U32 R2, RZ, RZ, RZ ;  /* 0x000000ffff027224 */ /* 0x000fe200078e00ff */
[----:B------:R-:W-:Y:S01]  /*1790*/  ISETP.EQ.OR P2, PT, R3, RZ, P3 ;  /* 0x000000ff0300720c */ /* 0x000fe20001f42670 */
[----:B------:R-:W3:Y:S01]  /*17a0*/  LDCU UR8, c[0x0][0x38c] ;  /* 0x00007180ff0877ac */ /* 0x000ee20008000800 */
[----:B------:R-:W-:Y:S01]  /*17b0*/  PLOP3.LUT P1, PT, P1, PT, PT, 0x8, 0x80 ;  /* 0x000000000080781c */ /* 0x000fe20000f2e170 */
[----:B------:R-:W4:Y:S01]  /*17c0*/  LDCU.64 UR6, c[0x0][0x390] ;  /* 0x00007200ff0677ac */ /* 0x000f220008000a00 */
[----:B------:R-:W-:Y:S01]  /*17d0*/  UISETP.NE.AND UP1, UPT, UR18, URZ, UPT ;  /* 0x000000ff1200728c */ /* 0x000fe2000bf25270 */
[----:B------:R-:W1:Y:S01]  /*17e0*/  LDCU UR54, c[0x0][0x370] ;  /* 0x00006e00ff3677ac */ /* 0x000e620008000800 */
[----:B--2---:R-:W-:Y:S02]  /*17f0*/  UIADD3 UR5, UPT, UPT, UR5, 0x3f, URZ ;  /* 0x0000003f05057890 */ /* 0x004fe4000fffe0ff */
[----:B------:R-:W-:-:S02]  /*1800*/  USEL UR38, UR42, 0x2, UP1 ;  /* 0x000000022a267887 */ /* 0x000fc40008800000 */
[----:B------:R-:W-:Y:S01]  /*1810*/  USHF.R.S32.HI UR4, URZ, 0x1f, UR5 ;  /* 0x0000001fff047899 */ /* 0x000fe20008011405 */
[----:B------:R-:W2:Y:S03]  /*1820*/  LDCU.64 UR46, c[0x0][0x348] ;  /* 0x00006900ff2e77ac */ /* 0x000ea60008000a00 */
[----:B------:R-:W-:Y:S02]  /*1830*/  ULEA.HI UR4, UR4, UR5, URZ, 0x6 ;  /* 0x0000000504047291 */ /* 0x000fe4000f8f30ff */
[----:B------:R-:W-:Y:S02]  /*1840*/  USHF.L.U32 UR5, UR20, 0x5, URZ ;  /* 0x0000000514057899 */ /* 0x000fe400080006ff */
[----:B------:R-:W-:Y:S02]  /*1850*/  USHF.R.S32.HI UR4, URZ, 0x6, UR4 ;  /* 0x00000006ff047899 */ /* 0x000fe40008011404 */
[----:B------:R-:W-:-:S02]  /*1860*/  ULOP3.LUT UR57, UR5, 0x20, URZ, 0xc0, !UPT ;  /* 0x0000002005397892 */ /* 0x000fc4000f8ec0ff */
[----:B---3--:R-:W-:Y:S02]  /*1870*/  UIMAD UR4, UR4, UR8, URZ ;  /* 0x00000008040472a4 */ /* 0x008fe4000f8e02ff */
[----:B------:R-:W-:Y:S02]  /*1880*/  USHF.L.U32 UR58, UR20, 0x7, URZ ;  /* 0x00000007143a7899 */ /* 0x000fe400080006ff */
[----:B----4-:R-:W-:Y:S01]  /*1890*/  UIMAD UR4, UR4, UR6, URZ ;  /* 0x00000006040472a4 */ /* 0x010fe2000f8e02ff */
[----:B------:R-:W3:Y:S03]  /*18a0*/  LDCU UR53, c[0x0][0x374] ;  /* 0x00006e80ff3577ac */ /* 0x000ee60008000800 */
[----:B------:R-:W-:Y:S01]  /*18b0*/  UIMAD UR55, UR4, UR7, URZ ;  /* 0x00000007043772a4 */ /* 0x000fe2000f8e02ff */
[----:B------:R-:W-:Y:S01]  /*18c0*/  UMOV UR27, 0x1 ;  /* 0x00000001001b7882 */ /* 0x000fe20000000000 */
[----:B------:R-:W-:-:S02]  /*18d0*/  UMOV UR31, URZ ;  /* 0x000000ff001f7c82 */ /* 0x000fc40008000000 */
[----:B------:R-:W-:Y:S02]  /*18e0*/  UISETP.NE.AND UP2, UPT, UR55, URZ, UPT ;  /* 0x000000ff3700728c */ /* 0x000fe4000bf45270 */
[----:B------:R-:W-:Y:S01]  /*18f0*/  UISETP.LT.U32.AND UP0, UPT, UR55, 0x14, UPT ;  /* 0x000000143700788c */ /* 0x000fe2000bf01070 */
[----:B------:R-:W-:Y:S01]  /*1900*/  UMOV UR36, URZ ;  /* 0x000000ff00247c82 */ /* 0x000fe20008000000 */
[----:B------:R-:W-:Y:S02]  /*1910*/  UMOV UR42, URZ ;  /* 0x000000ff002a7c82 */ /* 0x000fe40008000000 */
[----:B------:R-:W-:-:S04]  /*1920*/  USEL UR4, UR55, 0x14, UP0 ;  /* 0x0000001437047887 */ /* 0x000fc80008000000 */
[----:B------:R-:W-:Y:S02]  /*1930*/  UIADD3 UR5, UPT, UPT, UR4, -0x1, URZ ;  /* 0xffffffff04057890 */ /* 0x000fe4000fffe0ff */
[----:B------:R-:W-:Y:S02]  /*1940*/  @!UP2 UIADD3 UR5, UPT, UPT, UR4, URZ, URZ ;  /* 0x000000ff0405a290 */ /* 0x000fe4000fffe0ff */
[----:B------:R-:W-:Y:S02]  /*1950*/  UIADD3 UR52, UPT, UPT, UR55, -UR4, URZ ;  /* 0x8000000437347290 */ /* 0x000fe4000fffe0ff */
[----:B-123--:R-:W-:-:S12]  /*1960*/  UIADD3 UR56, UPT, UPT, UR5, 0x1, URZ ;  /* 0x0000000105387890 */ /* 0x00efd8000fffe0ff */
.L_x_40:
[----:B------:R-:W1:Y:S01]  /*1970*/  S2UR UR30, SR_CgaCtaId ;  /* 0x00000000001e79c3 */ /* 0x000e620000008800 */
[----:B------:R-:W-:Y:S01]  /*1980*/  UMOV UR4, 0x400 ;  /* 0x0000040000047882 */ /* 0x000fe20000000000 */
[----:B------:R-:W-:Y:S01]  /*1990*/  MOV R0, UR27 ;  /* 0x0000001b00007c02 */ /* 0x000fe20008000f00 */
[----:B------:R-:W-:Y:S02]  /*19a0*/  UISETP.NE.AND UP0, UPT, UR55, URZ, UPT ;  /* 0x000000ff3700728c */ /* 0x000fe4000bf05270 */
[----:B------:R-:W-:Y:S01]  /*19b0*/  ULEA UR18, UR51, UR57, 0x6 ;  /* 0x0000003933127291 */ /* 0x000fe2000f8e30ff */
[----:B------:R-:W-:Y:S01]  /*19c0*/  SHF.L.U32 R0, R0, 0x1f, RZ ;  /* 0x0000001f00007819 */ /* 0x000fe200000006ff */
[----:B------:R-:W-:Y:S01]  /*19d0*/  UMOV UR28, URZ ;  /* 0x000000ff001c7c82 */ /* 0x000fe20008000000 */
[----:B------:R-:W-:Y:S01]  /*19e0*/  UMOV UR22, URZ ;  /* 0x000000ff00167c82 */ /* 0x000fe20008000000 */
[----:B------:R-:W-:Y:S01]  /*19f0*/  UMOV UR21, URZ ;  /* 0x000000ff00157c82 */ /* 0x000fe20008000000 */
[----:B------:R-:W-:Y:S01]  /*1a00*/  UMOV UR20, URZ ;  /* 0x000000ff00147c82 */ /* 0x000fe20008000000 */
[----:B-1----:R-:W-:-:S04]  /*1a10*/  ULEA UR30, UR30, UR4, 0x18 ;  /* 0x000000041e1e7291 */ /* 0x002fc8000f8ec0ff */
[----:B------:R-:W-:-:S09]  /*1a20*/  ULEA UR4, UR31, UR30, 0x3 ;  /* 0x0000001e1f047291 */ /* 0x000fd2000f8e18ff */
[----:B------:R1:W2:Y:S01]  /*1a30*/  SYNCS.PHASECHK.TRANS64.TRYWAIT P0, [UR4+0xa0], R0 ;  /* 0x0000a000ff0075a7 */ /* 0x0002a20008001104 */
[----:B------:R-:W-:-:S04]  /*1a40*/  ULEA.HI UR4, UR49, UR49, URZ, 0x1 ;  /* 0x0000003131047291 */ /* 0x000fc8000f8f08ff */
[----:B------:R-:W-:-:S04]  /*1a50*/  USHF.L.U32 UR4, UR4, 0x7, URZ ;  /* 0x0000000704047899 */ /* 0x000fc800080006ff */
[----:B------:R-:W-:-:S04]  /*1a60*/  ULOP3.LUT UR4, UR4, 0xffffff00, URZ, 0xc0, !UPT ;  /* 0xffffff0004047892 */ /* 0x000fc8000f8ec0ff */
[----:B------:R-:W-:Y:S01]  /*1a70*/  ULOP3.LUT UR43, UR4, 0x80, UR58, 0xf8, !UPT ;  /* 0x00000080042b7892 */ /* 0x000fe2000f8ef83a */
[----:B------:R-:W-:Y:S11]  /*1a80*/  BRA.U !UP0, `(.L_x_23) ;  /* 0x0000000508ac7547 */ /* 0x000ff6000b800000 */
[----:B------:R-:W3:Y:S01]  /*1a90*/  LDCU.128 UR12, c[0x0][0x480] ;  /* 0x00009000ff0c77ac */ /* 0x000ee20008000c00 */
[----:B------:R-:W4:Y:S01]  /*1aa0*/  LDCU.128 UR8, c[0x0][0x490] ;  /* 0x00009200ff0877ac */ /* 0x000f220008000c00 */
[----:B------:R-:W1:Y:S01]  /*1ab0*/  LDCU.64 UR20, c[0x0][0x4c0] ;  /* 0x00009800ff1477ac */ /* 0x000e620008000a00 */
[----:B------:R-:W1:Y:S01]  /*1ac0*/  LDCU.64 UR16, c[0x0][0x4f0] ;  /* 0x00009e00ff1077ac */ /* 0x000e620008000a00 */
[----:B------:R-:W1:Y:S01]  /*1ad0*/  LDCU UR19, c[0x0][0x4c8] ;  /* 0x00009900ff1377ac */ /* 0x000e620008000800 */
[----:B---3--:R-:W-:Y:S02]  /*1ae0*/  UIMAD.WIDE.U32 UR4, UR43, UR13, URZ ;  /* 0x0000000d2b0472a5 */ /* 0x008fe4000f8e00ff */
[----:B------:R-:W-:Y:S02]  /*1af0*/  UISETP.NE.AND UP0, UPT, UR12, 0x1, UPT ;  /* 0x000000010c00788c */ /* 0x000fe4000bf05270 */
[----:B------:R-:W-:Y:S01]  /*1b00*/  USHF.R.U32.HI UR5, URZ, UR14, UR5 ;  /* 0x0000000eff057299 */ /* 0x000fe20008011605 */
[----:B------:R-:W3:Y:S03]  /*1b10*/  LDCU UR49, c[0x0][0x38c] ;  /* 0x00007180ff3177ac */ /* 0x000ee60008000800 */
[----:B------:R-:W-:-:S02]  /*1b20*/  USEL UR5, UR43, UR5, !UP0 ;  /* 0x000000052b057287 */ /* 0x000fc4000c000000 */
[----:B------:R-:W-:Y:S02]  /*1b30*/  UISETP.NE.AND UP0, UPT, UR15, 0x1, UPT ;  /* 0x000000010f00788c */ /* 0x000fe4000bf05270 */
[----:B----4-:R-:W-:Y:S01]  /*1b40*/  UIMAD.WIDE.U32 UR6, UR5, UR8, URZ ;  /* 0x00000008050672a5 */ /* 0x010fe2000f8e00ff */
[----:B------:R-:W4:Y:S01]  /*1b50*/  LDCU UR8, c[0x0][0x4a0] ;  /* 0x00009400ff0877ac */ /* 0x000f220008000800 */
[----:B------:R-:W1:Y:S05]  /*1b60*/  LDCU UR23, c[0x0][0x4cc] ;  /* 0x00009980ff1777ac */ /* 0x000e6a0008000800 */
[----:B------:R-:W-:Y:S01]  /*1b70*/  UMOV UR4, UR7 ;  /* 0x0000000700047c82 */ /* 0x000fe20008000000 */
[----:B------:R-:W1:Y:S01]  /*1b80*/  LDCU.64 UR40, c[0x0][0x390] ;  /* 0x00007200ff2877ac */ /* 0x000e620008000a00 */
[----:B------:R-:W-:Y:S01]  /*1b90*/  USHF.R.U32.HI UR4, URZ, UR9, UR4 ;  /* 0x00000009ff047299 */ /* 0x000fe20008011604 */
[----:B------:R-:W1:Y:S03]  /*1ba0*/  LDCU UR9, c[0x0][0x4ec] ;  /* 0x00009d80ff0977ac */ /* 0x000e660008000800 */
[----:B------:R-:W-:-:S02]  /*1bb0*/  USEL UR4, UR5, UR4, !UP0 ;  /* 0x0000000405047287 */ /* 0x000fc4000c000000 */
[----:B------:R-:W-:Y:S02]  /*1bc0*/  UISETP.NE.AND UP0, UPT, UR10, 0x1, UPT ;  /* 0x000000010a00788c */ /* 0x000fe4000bf05270 */
[----:B------:R-:W-:Y:S01]  /*1bd0*/  UIMAD.WIDE.U32 UR6, UR4, UR11, URZ ;  /* 0x0000000b040672a5 */ /* 0x000fe2000f8e00ff */
[----:B------:R-:W1:Y:S01]  /*1be0*/  LDCU.64 UR24, c[0x0][0x4d0] ;  /* 0x00009a00ff1877ac */ /* 0x000e620008000a00 */
[----:B------:R-:W-:-:S05]  /*1bf0*/  UIADD3 UR42, UPT, UPT, UR56, UR36, URZ ;  /* 0x00000024382a7290 */ /* 0x000fca000fffe0ff */
[----:B------:R-:W-:Y:S01]  /*1c00*/  UMOV UR6, UR7 ;  /* 0x0000000700067c82 */ /* 0x000fe20008000000 */
[----:B------:R-:W-:Y:S02]  /*1c10*/  UIADD3 UR7, UPT, UPT, -UR4, URZ, URZ ;  /* 0x000000ff04077290 */ /* 0x000fe4000fffe1ff */
[----:B----4-:R-:W-:Y:S02]  /*1c20*/  USHF.R.U32.HI UR6, URZ, UR8, UR6 ;  /* 0x00000008ff067299 */ /* 0x010fe40008011606 */
[----:B------:R-:W-:Y:S02]  /*1c30*/  UIADD3 UR8, UPT, UPT, -UR5, URZ, URZ ;  /* 0x000000ff05087290 */ /* 0x000fe4000fffe1ff */
[----:B------:R-:W-:Y:S02]  /*1c40*/  USEL UR14, UR4, UR6, !UP0 ;  /* 0x00000006040e7287 */ /* 0x000fe4000c000000 */
[----:B------:R-:W-:Y:S02]  /*1c50*/  UIMAD UR7, UR15, UR7, UR5 ;  /* 0x000000070f0772a4 */ /* 0x000fe4000f8e0205 */
[----:B------:R-:W-:-:S02]  /*1c60*/  UIADD3 UR6, UPT, UPT, -UR14, URZ, URZ ;  /* 0x000000ff0e067290 */ /* 0x000fc4000fffe1ff */
[----:B------:R-:W-:Y:S02]  /*1c70*/  UIMAD UR8, UR12, UR8, UR43 ;  /* 0x000000080c0872a4 */ /* 0x000fe4000f8e022b */
[----:B------:R-:W-:Y:S02]  /*1c80*/  UIMAD UR13, UR10, UR6, UR4 ;  /* 0x000000060a0d72a4 */ /* 0x000fe4000f8e0204 */
[----:B-1----:R-:W-:Y:S02]  /*1c90*/  UIMAD UR11, UR8, UR20, UR9 ;  /* 0x00000014080b72a4 */ /* 0x002fe4000f8e0209 */
[----:B------:R-:W-:Y:S01]  /*1ca0*/  UIMAD UR12, UR7, UR21, UR16 ;  /* 0x00000015070c72a4 */ /* 0x000fe2000f8e0210 */
[----:B------:R-:W1:Y:S02]  /*1cb0*/  LDCU.64 UR4, c[0x0][0x4f8] ;  /* 0x00009f00ff0477ac */ /* 0x000e640008000a00 */
[----:B------:R-:W4:Y:S01]  /*1cc0*/  LDCU UR6, c[0x0][0x500] ;  /* 0x0000a000ff0677ac */ /* 0x000f220008000800 */
[----:B------:R-:W-:Y:S01]  /*1cd0*/  UIMAD UR13, UR13, UR19, UR17 ;  /* 0x000000130d0d72a4 */ /* 0x000fe2000f8e0211 */
[----:B------:R-:W-:Y:S01]  /*1ce0*/  UMOV UR28, URZ ;  /* 0x000000ff001c7c82 */ /* 0x000fe20008000000 */
[----:B------:R-:W-:Y:S01]  /*1cf0*/  UMOV UR7, UR31 ;  /* 0x0000001f00077c82 */ /* 0x000fe20008000000 */
[----:B------:R-:W-:Y:S01]  /*1d00*/  UMOV UR20, URZ ;  /* 0x000000ff00147c82 */ /* 0x000fe20008000000 */
[----:B------:R-:W-:Y:S01]  /*1d10*/  UMOV UR21, URZ ;  /* 0x000000ff00157c82 */ /* 0x000fe20008000000 */
[----:B---3--:R-:W-:-:S07]  /*1d20*/  UMOV UR22, URZ ;  /* 0x000000ff00167c82 */ /* 0x008fce0008000000 */
.L_x_29:
[----:B------:R-:W-:Y:S01]  /*1d30*/  @!P3 MOV R3, 0x5000 ;  /* 0x000050000003b802 */ /* 0x000fe20000000f00 */
[----:B------:R-:W-:Y:S01]  /*1d40*/  ULEA UR9, UR7, UR30, 0x3 ;  /* 0x0000001e07097291 */ /* 0x000fe2000f8e18ff */
[----:B--2---:R-:W-:Y:S11]  /*1d50*/  @P0 BRA `(.L_x_24) ;  /* 0x0000000000100947 */ /* 0x004ff60003800000 */
[----:B------:R-:W-:Y:S04]  /*1d60*/  MOV R4, UR27 ;  /* 0x0000001b00047c02 */ /* 0x000fe80008000f00 */
[----:B------:R-:W-:Y:S04]  /*1d70*/  SHF.L.U32 R4, R4, 0x1f, RZ ;  /* 0x0000001f04047819 */ /* 0x000fe800000006ff */
[----:B------:R-:W2:Y:S02]  /*1d80*/  SYNCS.PHASECHK.TRANS64.TRYWAIT P0, [UR9+0xa0], R4 ;  /* 0x0000a004ff0075a7 */ /* 0x000ea40008001109 */
[----:B--2---:R-:W-:Y:S05]  /*1d90*/  @!P0 BRA `(.L_x_25) ;  /* 0x0000006800048947 */ /* 0x004fea0003800000 */
.L_x_24:
[----:B------:R3:W-:Y:S01]  /*1da0*/  @!P3 SYNCS.ARRIVE.TRANS64 RZ, [UR9], R3 ;  /* 0x00000003ffffb9a7 */ /* 0x0007e20008000009 */
[----:B------:R-:W-:Y:S04]  /*1db0*/  ULOP3.LUT UR8, UR38, 0x2, URZ, 0xfc, !UPT ;  /* 0x0000000226087892 */ /* 0x000fe8000f8efcff */
[----:B------:R-:W-:Y:S09]  /*1dc0*/  UISETP.NE.AND UP0, UPT, UR8, 0x2, UPT ;  /* 0x000000020800788c */ /* 0x000ff2000bf05270 */
[----:B------:R-:W-:Y:S05]  /*1dd0*/  BRA.U UP0, `(.L_x_26) ;  /* 0x0000000100047547 */ /* 0x000fea000b800000 */
[----:B-1--4-:R-:W-:Y:S05]  /*1de0*/  BPT.TRAP 0x1 ;  /* 0x000000040000795c */ /* 0x012fea0000300000 */
.L_x_26:
[----:B------:R-:W-:Y:S04]  /*1df0*/  BSSY.RECONVERGENT B0, `(.L_x_27) ;  /* 0x0000003000007945 */ /* 0x000fe80003800200 */
[----:B------:R-:W-:Y:S05]  /*1e00*/  @P2 BRA `(.L_x_28) ;  /* 0x0000000000042947 */ /* 0x000fea0003800000 */
[----:B-1--4-:R-:W-:Y:S05]  /*1e10*/  BPT.TRAP 0x1 ;  /* 0x000000040000795c */ /* 0x012fea0000300000 */
.L_x_28:
[----:B-1--4-:R-:W-:Y:S05]  /*1e20*/  BSYNC.RECONVERGENT B0 ;  /* 0x0000000000007941 */ /* 0x012fea0003800200 */
.L_x_27:
[----:B------:R-:W-:Y:S02]  /*1e30*/  UIADD3 UR8, UPT, UPT, UR7, 0x1, URZ ;  /* 0x0000000107087890 */ /* 0x000fe4000fffe0ff */
[----:B------:R-:W-:Y:S02]  /*1e40*/  UIMAD UR15, UR20, UR23, UR4 ;  /* 0x00000017140f72a4 */ /* 0x000fe4000f8e0204 */
[----:B------:R-:W-:Y:S02]  /*1e50*/  UISETP.NE.AND UP0, UPT, UR8, 0x14, UPT ;  /* 0x000000140800788c */ /* 0x000fe4000bf05270 */
[----:B------:R-:W-:Y:S02]  /*1e60*/  ULEA UR17, UR7, UR30, 0xd ;  /* 0x0000001e07117291 */ /* 0x000fe4000f8e68ff */
[----:B------:R-:W-:Y:S02]  /*1e70*/  USEL UR10, URZ, 0x1, UP0 ;  /* 0x00000001ff0a7887 */ /* 0x000fe40008000000 */
[----:B------:R-:W-:Y:S02]  /*1e80*/  USEL UR31, UR8, URZ, UP0 ;  /* 0x000000ff081f7287 */ /* 0x000fe40008000000 */
[----:B------:R-:W-:Y:S02]  /*1e90*/  ULOP3.LUT UR27, UR27, UR10, URZ, 0x3c, !UPT ;  /* 0x0000000a1b1b7292 */ /* 0x000fe4000f8e3cff */
[----:B------:R-:W-:Y:S02]  /*1ea0*/  ULEA UR8, UR31, UR30, 0x3 ;  /* 0x0000001e1f087291 */ /* 0x000fe4000f8e18ff */
[----:B------:R-:W-:Y:S02]  /*1eb0*/  ULEA UR16, UR7, UR30, 0xb ;  /* 0x0000001e07107291 */ /* 0x000fe4000f8e58ff */
[----:B------:R-:W-:Y:S01]  /*1ec0*/  UIADD3 UR34, UP0, UPT, UR46, 0x80, URZ ;  /* 0x000000802e227890 */ /* 0x000fe2000ff1e0ff */
[----:B--2---:R-:W-:Y:S01]  /*1ed0*/  MOV R0, UR27 ;  /* 0x0000001b00007c02 */ /* 0x004fe20008000f00 */
[----:B------:R-:W-:Y:S02]  /*1ee0*/  ULOP3.LUT UR9, UR9, 0xfefffff8, URZ, 0xc0, !UPT ;  /* 0xfefffff809097892 */ /* 0x000fe4000f8ec0ff */
[----:B------:R-:W-:Y:S01]  /*1ef0*/  USHF.L.U32 UR10, UR28, 0x6, URZ ;  /* 0x000000061c0a7899 */ /* 0x000fe200080006ff */
[----:B------:R-:W-:Y:S01]  /*1f00*/  SHF.L.U32 R0, R0, 0x1f, RZ ;  /* 0x0000001f00007819 */ /* 0x000fe200000006ff */
[----:B------:R-:W-:Y:S02]  /*1f10*/  UIADD3.X UR35, UPT, UPT, URZ, UR47, URZ, UP0, !UPT ;  /* 0x0000002fff237290 */ /* 0x000fe400087fe4ff */
[----:B------:R-:W-:Y:S01]  /*1f20*/  UIADD3 UR32, UP3, UPT, UR46, 0x200, URZ ;  /* 0x000002002e207890 */ /* 0x000fe2000ff7e0ff */
[----:B------:R1:W2:Y:S01]  /*1f30*/  SYNCS.PHASECHK.TRANS64.TRYWAIT P0, [UR8+0xa0], R0 ;  /* 0x0000a000ff0075a7 */ /* 0x0002a20008001108 */
[----:B------:R-:W-:Y:S02]  /*1f40*/  UIMAD UR8, UR21, UR24, UR5 ;  /* 0x00000018150872a4 */ /* 0x000fe4000f8e0205 */
[----:B------:R-:W-:Y:S02]  /*1f50*/  UIMAD UR7, UR22, UR25, UR6 ;  /* 0x00000019160772a4 */ /* 0x000fe4000f8e0206 */
[----:B------:R-:W-:Y:S02]  /*1f60*/  ULEA UR15, UR8, UR15, 0x5 ;  /* 0x0000000f080f7291 */ /* 0x000fe4000f8e28ff */
[----:B------:R-:W-:Y:S02]  /*1f70*/  UIADD3 UR8, UPT, UPT, UR17, 0x4400, URZ ;  /* 0x0000440011087890 */ /* 0x000fe4000fffe0ff */
[----:B------:R-:W-:Y:S02]  /*1f80*/  ULEA UR7, UR7, UR15, 0xa ;  /* 0x0000000f07077291 */ /* 0x000fe4000f8e50ff */
[----:B------:R-:W-:Y:S02]  /*1f90*/  UIADD3.X UR33, UPT, UPT, URZ, UR47, URZ, UP3, !UPT ;  /* 0x0000002fff217290 */ /* 0x000fe40009ffe4ff */
[----:B------:R-:W-:Y:S02]  /*1fa0*/  UPRMT UR7, UR7, 0x5410, URZ ;  /* 0x0000541007077896 */ /* 0x000fe400080000ff */
[----:B------:R-:W-:Y:S02]  /*1fb0*/  UIADD3 UR16, UPT, UPT, UR16, 0x2c400, URZ ;  /* 0x0002c40010107890 */ /* 0x000fe4000fffe0ff */
[----:B------:R-:W-:Y:S02]  /*1fc0*/  UIADD3 UR37, UPT, UPT, UR20, 0x1, URZ ;  /* 0x0000000114257890 */ /* 0x000fe4000fffe0ff */
[----:B------:R-:W-:Y:S02]  /*1fd0*/  UIADD3 UR29, UPT, UPT, UR21, 0x1, URZ ;  /* 0x00000001151d7890 */ /* 0x000fe4000fffe0ff */
[----:B------:R-:W-:Y:S02]  /*1fe0*/  UISETP.NE.AND UP2, UPT, UR37, UR49, UPT ;  /* 0x000000312500728c */ /* 0x000fe4000bf45270 */
[----:B------:R-:W-:Y:S02]  /*1ff0*/  UIADD3 UR26, UPT, UPT, UR22, 0x1, URZ ;  /* 0x00000001161a7890 */ /* 0x000fe4000fffe0ff */
[----:B------:R-:W-:Y:S01]  /*2000*/  UIADD3 UR36, UPT, UPT, UR36, 0x1, URZ ;  /* 0x0000000124247890 */ /* 0x000fe2000fffe0ff */
[----:B------:R-:W-:Y:S01]  /*2010*/  UMOV UR44, 0x0 ;  /* 0x00000000002c7882 */ /* 0x000fe20000000000 */
[----:B------:R-:W-:Y:S01]  /*2020*/  UMOV UR45, 0x10000000 ;  /* 0x10000000002d7882 */ /* 0x000fe20000000000 */
[----:B------:R-:W-:Y:S01]  /*2030*/  UMOV UR17, UR9 ;  /* 0x0000000900117c82 */ /* 0x000fe20008000000 */
[----:B------:R4:W-:Y:S01]  /*2040*/  UTMALDG.5D.IM2COL.2CTA [UR8], [UR34], UR7, desc[UR44] ;  /* 0x00002c08220073b4 */ /* 0x0009e20008261007 */
[----:B------:R-:W-:Y:S02]  /*2050*/  UMOV UR19, UR10 ;  /* 0x0000000a00137c82 */ /* 0x000fe40008000000 */
[----:B------:R-:W-:Y:S04]  /*2060*/  @UP2 UIADD3 UR29, UPT, UPT, UR21, URZ, URZ ;  /* 0x000000ff151d2290 */ /* 0x000fe8000fffe0ff */
[----:B------:R-:W-:Y:S01]  /*2070*/  UISETP.NE.AND UP1, UPT, UR29, UR40, UPT ;  /* 0x000000281d00728c */ /* 0x000fe2000bf25270 */
[----:B------:R3:W-:Y:S10]  /*2080*/  UTMALDG.5D.2CTA [UR16], [UR32], desc[UR44] ;  /* 0x00002c10200075b4 */ /* 0x0007f40008221000 */
[----:B------:R-:W-:Y:S04]  /*2090*/  @UP1 UIADD3 UR26, UPT, UPT, UR22, URZ, URZ ;  /* 0x000000ff161a1290 */ /* 0x000fe8000fffe0ff */
[----:B------:R-:W-:Y:S02]  /*20a0*/  UISETP.NE.AND UP0, UPT, UR26, UR41, UPT ;  /* 0x000000291a00728c */ /* 0x000fe4000bf05270 */
[----:B----4-:R-:W-:Y:S09]  /*20b0*/  UIADD3 UR8, UPT, UPT, UR28, 0x1, URZ ;  /* 0x000000011c087890 */ /* 0x010ff2000fffe0ff */
[----:B------:R-:W-:Y:S01]  /*20c0*/  @UP0 UIADD3 UR8, UPT, UPT, UR28, URZ, URZ ;  /* 0x000000ff1c080290 */ /* 0x000fe2000fffe0ff */
[----:B------:R-:W-:Y:S01]  /*20d0*/  UMOV UR7, UR31 ;  /* 0x0000001f00077c82 */ /* 0x000fe20008000000 */
[----:B---3--:R-:W-:Y:S02]  /*20e0*/  USEL UR22, UR26, URZ, UP0 ;  /* 0x000000ff1a167287 */ /* 0x008fe40008000000 */
[----:B------:R-:W-:Y:S02]  /*20f0*/  UISETP.NE.AND UP0, UPT, UR36, UR42, UPT ;  /* 0x0000002a2400728c */ /* 0x000fe4000bf05270 */
[----:B------:R-:W-:Y:S02]  /*2100*/  USEL UR20, UR37, URZ, UP2 ;  /* 0x000000ff25147287 */ /* 0x000fe40009000000 */
[----:B------:R-:W-:Y:S01]  /*2110*/  USEL UR21, UR29, URZ, UP1 ;  /* 0x000000ff1d157287 */ /* 0x000fe20008800000 */
[----:B------:R-:W-:Y:S04]  /*2120*/  UMOV UR28, UR8 ;  /* 0x00000008001c7c82 */ /* 0x000fe80008000000 */
[----:B-1----:R-:W-:Y:S07]  /*2130*/  BRA.U UP0, `(.L_x_29) ;  /* 0xfffffff900fc7547 */ /* 0x002fee000b83ffff */
.L_x_23:
[----:B------:R-:W-:Y:S01]  /*2140*/  ULEA UR4, UR31, UR30, 0x3 ;  /* 0x0000001e1f047291 */ /* 0x000fe2000f8e18ff */
[----:B-1----:R-:W-:Y:S01]  /*2150*/  MOV R0, UR27 ;  /* 0x0000001b00007c02 */ /* 0x002fe20008000f00 */
[----:B------:R-:W-:Y:S01]  /*2160*/  @!P1 SYNCS.ARRIVE.TRANS64.A1T0 RZ, [UR30+0x158], RZ ;  /* 0x000158ffffff99a7 */ /* 0x000fe2000810001e */
[----:B------:R-:W-:Y:S02]  /*2170*/  UISETP.GE.AND UP0, UPT, UR52, 0x1, UPT ;  /* 0x000000013400788c */ /* 0x000fe4000bf06270 */
[----:B------:R-:W-:-:S04]  /*2180*/  SHF.L.U32 R0, R0, 0x1f, RZ ;  /* 0x0000001f00007819 */ /* 0x000fc800000006ff */
[----:B--2---:R1:W2:Y:S03]  /*2190*/  SYNCS.PHASECHK.TRANS64.TRYWAIT P0, [UR4+0xa0], R0 ;  /* 0x0000a000ff0075a7 */ /* 0x0042a60008001104 */
[----:B------:R-:W-:Y:S05]  /*21a0*/  BRA.U !UP0, `(.L_x_30) ;  /* 0x0000000508a47547 */ /* 0x000fea000b800000 */
[----:B------:R-:W3:Y:S01]  /*21b0*/  LDCU.128 UR8, c[0x0][0x480] ;  /* 0x00009000ff0877ac */ /* 0x000ee20008000c00 */
[----:B------:R-:W4:Y:S01]  /*21c0*/  LDCU.128 UR32, c[0x0][0x490] ;  /* 0x00009200ff2077ac */ /* 0x000f220008000c00 */
[----:B------:R-:W1:Y:S01]  /*21d0*/  LDCU UR13, c[0x0][0x4c8] ;  /* 0x00009900ff0d77ac */ /* 0x000e620008000800 */
        /* <DEDUP_REMOVED lines=10> */
[----:B------:R-:W1:Y:S05]  /*2280*/  LDCU.64 UR40, c[0x0][0x390] ;  /* 0x00007200ff2877ac */ /* 0x000e6a0008000a00 */
[----:B------:R-:W-:Y:S01]  /*2290*/  UMOV UR4, UR7 ;  /* 0x0000000700047c82 */ /* 0x000fe20008000000 */
[----:B------:R-:W1:Y:S01]  /*22a0*/  LDCU.64 UR24, c[0x0][0x4d0] ;  /* 0x00009a00ff1877ac */ /* 0x000e620008000a00 */
[----:B------:R-:W-:Y:S01]  /*22b0*/  USHF.R.U32.HI UR4, URZ, UR33, UR4 ;  /* 0x00000021ff047299 */ /* 0x000fe20008011604 */
[----:B------:R-:W4:Y:S03]  /*22c0*/  LDCU.64 UR32, c[0x0][0x4c0] ;  /* 0x00009800ff2077ac */ /* 0x000f260008000a00 */
[----:B------:R-:W-:-:S02]  /*22d0*/  USEL UR4, UR5, UR4, !UP0 ;  /* 0x0000000405047287 */ /* 0x000fc4000c000000 */
[----:B------:R-:W-:Y:S02]  /*22e0*/  UISETP.NE.AND UP0, UPT, UR34, 0x1, UPT ;  /* 0x000000012200788c */ /* 0x000fe4000bf05270 */
[----:B------:R-:W-:Y:S02]  /*22f0*/  UIMAD.WIDE.U32 UR6, UR4, UR35, URZ ;  /* 0x00000023040672a5 */ /* 0x000fe4000f8e00ff */
[----:B------:R-:W-:Y:S01]  /*2300*/  UIADD3 UR42, UPT, UPT, UR52, UR42, URZ ;  /* 0x0000002a342a7290 */ /* 0x000fe2000fffe0ff */
[----:B------:R-:W-:-:S04]  /*2310*/  UMOV UR37, UR52 ;  /* 0x0000003400257c82 */ /* 0x000fc80008000000 */
[----:B------:R-:W-:Y:S01]  /*2320*/  UMOV UR6, UR7 ;  /* 0x0000000700067c82 */ /* 0x000fe20008000000 */
[----:B------:R-:W-:Y:S02]  /*2330*/  UIADD3 UR7, UPT, UPT, -UR5, URZ, URZ ;  /* 0x000000ff05077290 */ /* 0x000fe4000fffe1ff */
[----:B---3--:R-:W-:Y:S02]  /*2340*/  USHF.R.U32.HI UR6, URZ, UR9, UR6 ;  /* 0x00000009ff067299 */ /* 0x008fe40008011606 */
[----:B------:R-:W-:Y:S02]  /*2350*/  UIMAD UR7, UR8, UR7, UR43 ;  /* 0x00000007080772a4 */ /* 0x000fe4000f8e022b */
[----:B------:R-:W-:Y:S02]  /*2360*/  USEL UR14, UR4, UR6, !UP0 ;  /* 0x00000006040e7287 */ /* 0x000fe4000c000000 */
[----:B------:R-:W-:Y:S02]  /*2370*/  UIADD3 UR6, UPT, UPT, -UR4, URZ, URZ ;  /* 0x000000ff04067290 */ /* 0x000fe4000fffe1ff */
[----:B------:R-:W-:-:S02]  /*2380*/  UIADD3 UR9, UPT, UPT, -UR14, URZ, URZ ;  /* 0x000000ff0e097290 */ /* 0x000fc4000fffe1ff */
[----:B------:R-:W-:Y:S02]  /*2390*/  UIMAD UR12, UR11, UR6, UR5 ;  /* 0x000000060b0c72a4 */ /* 0x000fe4000f8e0205 */
[----:B------:R-:W-:Y:S02]  /*23a0*/  UIMAD UR9, UR34, UR9, UR4 ;  /* 0x00000009220972a4 */ /* 0x000fe4000f8e0204 */
[----:B----4-:R-:W-:Y:S01]  /*23b0*/  UIMAD UR11, UR7, UR32, UR10 ;  /* 0x00000020070b72a4 */ /* 0x010fe2000f8e020a */
[----:B------:R-:W3:Y:S02]  /*23c0*/  LDCU UR43, c[0x0][0x38c] ;  /* 0x00007180ff2b77ac */ /* 0x000ee40008000800 */
[----:B------:R-:W4:Y:S01]  /*23d0*/  LDCU UR6, c[0x0][0x500] ;  /* 0x0000a000ff0677ac */ /* 0x000f220008000800 */
[----:B------:R-:W2:Y:S01]  /*23e0*/  LDCU.64 UR4, c[0x0][0x4f8] ;  /* 0x00009f00ff0477ac */ /* 0x000ea20008000a00 */
[----:B-1----:R-:W-:Y:S02]  /*23f0*/  UIMAD UR12, UR12, UR33, UR16 ;  /* 0x000000210c0c72a4 */ /* 0x002fe4000f8e0210 */
[----:B------:R-:W-:Y:S01]  /*2400*/  UIMAD UR13, UR9, UR13, UR17 ;  /* 0x0000000d090d72a4 */ /* 0x000fe2000f8e0211 */
[----:B------:R-:W-:-:S11]  /*2410*/  UMOV UR7, UR31 ;  /* 0x0000001f00077c82 */ /* 0x000fd60008000000 */
.L_x_36:
[----:B------:R-:W-:Y:S01]  /*2420*/  @!P3 MOV R3, 0x5000 ;  /* 0x000050000003b802 */ /* 0x000fe20000000f00 */
[----:B------:R-:W-:Y:S01]  /*2430*/  ULEA UR9, UR7, UR30, 0x3 ;  /* 0x0000001e07097291 */ /* 0x000fe2000f8e18ff */
[----:B--23--:R-:W-:Y:S11]  /*2440*/  @P0 BRA `(.L_x_31) ;  /* 0x0000000000100947 */ /* 0x00cff60003800000 */
[----:B------:R-:W-:Y:S04]  /*2450*/  MOV R4, UR27 ;  /* 0x0000001b00047c02 */ /* 0x000fe80008000f00 */
[----:B------:R-:W-:Y:S04]  /*2460*/  SHF.L.U32 R4, R4, 0x1f, RZ ;  /* 0x0000001f04047819 */ /* 0x000fe800000006ff */
[----:B------:R-:W1:Y:S02]  /*2470*/  SYNCS.PHASECHK.TRANS64.TRYWAIT P0, [UR9+0xa0], R4 ;  /* 0x0000a004ff0075a7 */ /* 0x000e640008001109 */
[----:B-1----:R-:W-:Y:S05]  /*2480*/  @!P0 BRA `(.L_x_32) ;  /* 0x0000006000608947 */ /* 0x002fea0003800000 */
.L_x_31:
[----:B------:R2:W-:Y:S01]  /*2490*/  @!P3 SYNCS.ARRIVE.TRANS64 RZ, [UR9], R3 ;  /* 0x00000003ffffb9a7 */ /* 0x0005e20008000009 */
[----:B------:R-:W-:Y:S04]  /*24a0*/  ULOP3.LUT UR8, UR38, 0x2, URZ, 0xfc, !UPT ;  /* 0x0000000226087892 */ /* 0x000fe8000f8efcff */
[----:B------:R-:W-:Y:S09]  /*24b0*/  UISETP.NE.AND UP0, UPT, UR8, 0x2, UPT ;  /* 0x000000020800788c */ /* 0x000ff2000bf05270 */
[----:B------:R-:W-:Y:S05]  /*24c0*/  BRA.U UP0, `(.L_x_33) ;  /* 0x0000000100047547 */ /* 0x000fea000b800000 */
[----:B---34-:R-:W-:Y:S05]  /*24d0*/  BPT.TRAP 0x1 ;  /* 0x000000040000795c */ /* 0x018fea0000300000 */
.L_x_33:
[----:B------:R-:W-:Y:S04]  /*24e0*/  BSSY.RECONVERGENT B0, `(.L_x_34) ;  /* 0x0000003000007945 */ /* 0x000fe80003800200 */
[----:B------:R-:W-:Y:S05]  /*24f0*/  @P2 BRA `(.L_x_35) ;  /* 0x0000000000042947 */ /* 0x000fea0003800000 */
[----:B---34-:R-:W-:Y:S05]  /*2500*/  BPT.TRAP 0x1 ;  /* 0x000000040000795c */ /* 0x018fea0000300000 */
.L_x_35:
[----:B---34-:R-:W-:Y:S05]  /*2510*/  BSYNC.RECONVERGENT B0 ;  /* 0x0000000000007941 */ /* 0x018fea0003800200 */
.L_x_34:
        /* <DEDUP_REMOVED lines=8> */
[----:B------:R-:W-:Y:S02]  /*25a0*/  UIMAD UR10, UR21, UR24, UR5 ;  /* 0x00000018150a72a4 */ /* 0x000fe4000f8e0205 */
[----:B------:R-:W-:Y:S01]  /*25b0*/  UIADD3 UR34, UP0, UPT, UR46, 0x80, URZ ;  /* 0x000000802e227890 */ /* 0x000fe2000ff1e0ff */
[----:B-1----:R-:W-:Y:S01]  /*25c0*/  MOV R0, UR27 ;  /* 0x0000001b00007c02 */ /* 0x002fe20008000f00 */
[----:B------:R-:W-:Y:S02]  /*25d0*/  ULEA UR15, UR10, UR15, 0x5 ;  /* 0x0000000f0a0f7291 */ /* 0x000fe4000f8e28ff */
[----:B------:R-:W-:Y:S01]  /*25e0*/  USHF.L.U32 UR19, UR28, 0x6, URZ ;  /* 0x000000061c137899 */ /* 0x000fe200080006ff */
[----:B------:R-:W-:Y:S01]  /*25f0*/  SHF.L.U32 R0, R0, 0x1f, RZ ;  /* 0x0000001f00007819 */ /* 0x000fe200000006ff */
[----:B------:R-:W-:Y:S02]  /*2600*/  ULOP3.LUT UR9, UR9, 0xfefffff8, URZ, 0xc0, !UPT ;  /* 0xfefffff809097892 */ /* 0x000fe4000f8ec0ff */
[----:B------:R-:W-:Y:S01]  /*2610*/  UIADD3.X UR35, UPT, UPT, URZ, UR47, URZ, UP0, !UPT ;  /* 0x0000002fff237290 */ /* 0x000fe200087fe4ff */
[----:B------:R1:W3:Y:S01]  /*2620*/  SYNCS.PHASECHK.TRANS64.TRYWAIT P0, [UR8+0xa0], R0 ;  /* 0x0000a000ff0075a7 */ /* 0x0002e20008001108 */
[----:B------:R-:W-:Y:S02]  /*2630*/  ULEA UR8, UR7, UR30, 0xd ;  /* 0x0000001e07087291 */ /* 0x000fe4000f8e68ff */
[----:B------:R-:W-:Y:S02]  /*2640*/  UIMAD UR7, UR22, UR25, UR6 ;  /* 0x00000019160772a4 */ /* 0x000fe4000f8e0206 */
[----:B------:R-:W-:Y:S02]  /*2650*/  UIADD3 UR8, UPT, UPT, UR8, 0x4400, URZ ;  /* 0x0000440008087890 */ /* 0x000fe4000fffe0ff */
[----:B------:R-:W-:Y:S02]  /*2660*/  ULEA UR7, UR7, UR15, 0xa ;  /* 0x0000000f07077291 */ /* 0x000fe4000f8e50ff */
[----:B------:R-:W-:Y:S02]  /*2670*/  UIADD3 UR32, UP3, UPT, UR46, 0x200, URZ ;  /* 0x000002002e207890 */ /* 0x000fe4000ff7e0ff */
[----:B------:R-:W-:Y:S02]  /*2680*/  UPRMT UR7, UR7, 0x5410, URZ ;  /* 0x0000541007077896 */ /* 0x000fe400080000ff */
[----:B------:R-:W-:Y:S02]  /*2690*/  UIADD3.X UR33, UPT, UPT, URZ, UR47, URZ, UP3, !UPT ;  /* 0x0000002fff217290 */ /* 0x000fe40009ffe4ff */
[----:B------:R-:W-:Y:S02]  /*26a0*/  UIADD3 UR16, UPT, UPT, UR16, 0x2c400, URZ ;  /* 0x0002c40010107890 */ /* 0x000fe4000fffe0ff */
[----:B------:R-:W-:Y:S02]  /*26b0*/  UIADD3 UR36, UPT, UPT, UR20, 0x1, URZ ;  /* 0x0000000114247890 */ /* 0x000fe4000fffe0ff */
[----:B------:R-:W-:Y:S02]  /*26c0*/  UIADD3 UR29, UPT, UPT, UR21, 0x1, URZ ;  /* 0x00000001151d7890 */ /* 0x000fe4000fffe0ff */
[----:B------:R-:W-:Y:S02]  /*26d0*/  UISETP.NE.AND UP2, UPT, UR36, UR43, UPT ;  /* 0x0000002b2400728c */ /* 0x000fe4000bf45270 */
[----:B------:R-:W-:Y:S01]  /*26e0*/  UIADD3 UR26, UPT, UPT, UR22, 0x1, URZ ;  /* 0x00000001161a7890 */ /* 0x000fe2000fffe0ff */
[----:B------:R-:W-:Y:S01]  /*26f0*/  UMOV UR44, 0x0 ;  /* 0x00000000002c7882 */ /* 0x000fe20000000000 */
[----:B------:R-:W-:Y:S01]  /*2700*/  UMOV UR45, 0x10000000 ;  /* 0x10000000002d7882 */ /* 0x000fe20000000000 */
[----:B------:R-:W-:Y:S01]  /*2710*/  UMOV UR10, UR19 ;  /* 0x00000013000a7c82 */ /* 0x000fe20008000000 */
[----:B------:R-:W-:Y:S01]  /*2720*/  UMOV UR17, UR9 ;  /* 0x0000000900117c82 */ /* 0x000fe20008000000 */
[----:B------:R4:W-:Y:S04]  /*2730*/  UTMALDG.5D.IM2COL.2CTA [UR8], [UR34], UR7, desc[UR44] ;  /* 0x00002c08220073b4 */ /* 0x0009e80008261007 */
[----:B------:R-:W-:Y:S04]  /*2740*/  @UP2 UIADD3 UR29, UPT, UPT, UR21, URZ, URZ ;  /* 0x000000ff151d2290 */ /* 0x000fe8000fffe0ff */
[----:B------:R-:W-:Y:S01]  /*2750*/  UISETP.NE.AND UP1, UPT, UR29, UR40, UPT ;  /* 0x000000281d00728c */ /* 0x000fe2000bf25270 */
[----:B------:R2:W-:Y:S10]  /*2760*/  UTMALDG.5D.2CTA [UR16], [UR32], desc[UR44] ;  /* 0x00002c10200075b4 */ /* 0x0005f40008221000 */
[----:B------:R-:W-:Y:S04]  /*2770*/  @UP1 UIADD3 UR26, UPT, UPT, UR22, URZ, URZ ;  /* 0x000000ff161a1290 */ /* 0x000fe8000fffe0ff */
[----:B------:R-:W-:Y:S02]  /*2780*/  UISETP.NE.AND UP0, UPT, UR26, UR41, UPT ;  /* 0x000000291a00728c */ /* 0x000fe4000bf05270 */
[----:B----4-:R-:W-:Y:S09]  /*2790*/  UIADD3 UR8, UPT, UPT, UR28, 0x1, URZ ;  /* 0x000000011c087890 */ /* 0x010ff2000fffe0ff */
[----:B------:R-:W-:Y:S02]  /*27a0*/  @UP0 UIADD3 UR8, UPT, UPT, UR28, URZ, URZ ;  /* 0x000000ff1c080290 */ /* 0x000fe4000fffe0ff */
[----:B------:R-:W-:Y:S02]  /*27b0*/  UIADD3 UR7, UPT, UPT, UR37, -0x1, URZ ;  /* 0xffffffff25077890 */ /* 0x000fe4000fffe0ff */
[----:B--2---:R-:W-:Y:S02]  /*27c0*/  USEL UR22, UR26, URZ, UP0 ;  /* 0x000000ff1a167287 */ /* 0x004fe40008000000 */
[----:B------:R-:W-:Y:S02]  /*27d0*/  UISETP.GT.U32.AND UP0, UPT, UR37, 0x1, UPT ;  /* 0x000000012500788c */ /* 0x000fe4000bf04070 */
[----:B------:R-:W-:Y:S02]  /*27e0*/  USEL UR20, UR36, URZ, UP2 ;  /* 0x000000ff24147287 */ /* 0x000fe40009000000 */
[----:B------:R-:W-:Y:S01]  /*27f0*/  USEL UR21, UR29, URZ, UP1 ;  /* 0x000000ff1d157287 */ /* 0x000fe20008800000 */
[----:B------:R-:W-:Y:S01]  /*2800*/  UMOV UR37, UR7 ;  /* 0x0000000700257c82 */ /* 0x000fe20008000000 */
[----:B------:R-:W-:Y:S01]  /*2810*/  UMOV UR7, UR31 ;  /* 0x0000001f00077c82 */ /* 0x000fe20008000000 */
[----:B------:R-:W-:Y:S02]  /*2820*/  UMOV UR28, UR8 ;  /* 0x00000008001c7c82 */ /* 0x000fe40008000000 */
[----:B-1----:R-:W-:Y:S07]  /*2830*/  BRA.U UP0, `(.L_x_36) ;  /* 0xfffffff900f87547 */ /* 0x002fee000b83ffff */
.L_x_30:
[----:B------:R-:W-:Y:S01]  /*2840*/  SHF.L.U32 R3, R2, 0x1f, RZ ;  /* 0x0000001f02037819 */ /* 0x000fe200000006ff */
[----:B------:R-:W-:-:S03]  /*2850*/  NOP ;  /* 0x0000000000007918 */ /* 0x000fc60000000000 */
[----:B--23--:R-:W2:Y:S02]  /*2860*/  SYNCS.PHASECHK.TRANS64.TRYWAIT P0, [UR30+0x160], R3 ;  /* 0x00016003ff0075a7 */ /* 0x00cea4000800111e */
[----:B--2---:R-:W-:Y:S05]  /*2870*/  @!P0 BRA `(.L_x_37) ;  /* 0x0000005c007c8947 */ /* 0x004fea0003800000 */
.L_x_126:
[----:B------:R-:W2:Y:S01]  /*2880*/  LDS.128 R4, [UR30+0x1a0] ;  /* 0x0001a01eff047984 */ /* 0x000ea20008000c00 */
[----:B------:R-:W-:Y:S02]  /*2890*/  UIADD3 UR4, UPT, UPT, UR30, 0x168, URZ ;  /* 0x000001681e047890 */ /* 0x000fe4000fffe0ff */
[----:B------:R-:W-:Y:S01]  /*28a0*/  UISETP.GE.AND UP0, UPT, UR39, 0x1, UPT ;  /* 0x000000012700788c */ /* 0x000fe2000bf06270 */
[----:B------:R-:W-:Y:S01]  /*28b0*/  @!PT LDS RZ, [RZ] ;  /* 0x00000000fffff984 */ /* 0x000fe20000000800 */
[----:B------:R-:W-:Y:S01]  /*28c0*/  @!PT LDS RZ, [RZ] ;  /* 0x00000000fffff984 */ /* 0x000fe20000000800 */
[----:B------:R-:W-:Y:S01]  /*28d0*/  @!PT LDS RZ, [RZ] ;  /* 0x00000000fffff984 */ /* 0x000fe20000000800 */
[----:B------:R-:W-:Y:S01]  /*28e0*/  @!PT LDS RZ, [RZ] ;  /* 0x00000000fffff984 */ /* 0x000fe20000000800 */
[----:B------:R3:W-:Y:S06]  /*28f0*/  MEMBAR.ALL.CTA ;  /* 0x0000000000007992 */ /* 0x0007ec0000008000 */
[----:B---3--:R-:W3:Y:S01]  /*2900*/  FENCE.VIEW.ASYNC.S ;  /* 0x00000000000073c6 */ /* 0x008ee20000000000 */
[----:B------:R-:W-:-:S09]  /*2910*/  UPRMT UR4, URZ, 0x654, UR4 ;  /* 0x00000654ff047896 */ /* 0x000fd20008000004 */
[----:B---3--:R-:W-:Y:S01]  /*2920*/  SYNCS.ARRIVE.TRANS64.RED.A1T0 RZ, [UR4], RZ ;  /* 0x000000ffffff79a7 */ /* 0x008fe20008100404 */
[----:B--2---:R-:W-:-:S13]  /*2930*/  LOP3.LUT P0, RZ, R6, 0x1, RZ, 0xc0, !PT ;  /* 0x0000000106ff7812 */ /* 0x004fda000780c0ff */
[----:B------:R-:W-:Y:S01]  /*2940*/  VOTEU.ANY UP1, P0 ;  /* 0x0000000000ff7886 */ /* 0x000fe20000020100 */
[----:B------:R-:W-:-:S13]  /*2950*/  PLOP3.LUT P0, PT, PT, PT, UP1, 0x80, 0x8 ;  /* 0x000000000008781c */ /* 0x000fda0003f0f018 */
[----:B-1----:R-:W-:Y:S02]  /*2960*/  @P0 MOV R0, R4 ;  /* 0x0000000400000202 */ /* 0x002fe40000000f00 */
[----:B------:R-:W-:Y:S02]  /*2970*/  @P0 LOP3.LUT R4, R5, 0xffff, RZ, 0xc0, !PT ;  /* 0x0000ffff05040812 */ /* 0x000fe400078ec0ff */
[----:B------:R-:W-:Y:S02]  /*2980*/  @P0 R2UR UR6, R0 ;  /* 0x00000000000602ca */ /* 0x000fe400000e0000 */
[----:B------:R-:W-:-:S11]  /*2990*/  @P0 R2UR UR5, R4 ;  /* 0x00000000040502ca */ /* 0x000fd600000e0000 */
[----:B------:R-:W-:Y:S02]  /*29a0*/  @UP1 UMOV UR50, UR6 ;  /* 0x0000000600321c82 */ /* 0x000fe40008000000 */
[----:B------:R-:W-:Y:S01]  /*29b0*/  @UP1 UMOV UR48, UR5 ;  /* 0x0000000500301c82 */ /* 0x000fe20008000000 */
[----:B------:R-:W-:Y:S05]  /*29c0*/  BRA.U !UP0, `(.L_x_38) ;  /* 0x0000000108d47547 */ /* 0x000fea000b800000 */
[----:B------:R-:W1:Y:S01]  /*29d0*/  LDCU.128 UR16, c[0x0][0xc10] ;  /* 0x00018200ff1077ac */ /* 0x000e620008000c00 */
[----:B------:R-:W2:Y:S01]  /*29e0*/  LDCU UR20, c[0x0][0xc20] ;  /* 0x00018400ff1477ac */ /* 0x000ea20008000800 */
[----:B------:R-:W3:Y:S01]  /*29f0*/  LDCU UR13, c[0x0][0xc0c] ;  /* 0x00018180ff0d77ac */ /* 0x000ee20008000800 */
[----:B------:R-:W4:Y:S01]  /*2a00*/  LDCU.64 UR14, c[0x0][0xc28] ;  /* 0x00018500ff0e77ac */ /* 0x000f220008000a00 */
[----:B------:R-:W-:Y:S02]  /*2a10*/  UISETP.NE.AND UP3, UPT, UR39, 0x1, UPT ;  /* 0x000000012700788c */ /* 0x000fe4000bf65270 */
[----:B-1----:R-:W-:Y:S02]  /*2a20*/  UIMAD.WIDE.U32 UR4, UR53, UR19, URZ ;  /* 0x00000013350472a5 */ /* 0x002fe4000f8e00ff */
[----:B------:R-:W-:Y:S02]  /*2a30*/  UIMAD.WIDE.U32 UR6, UR54, UR16, URZ ;  /* 0x00000010360672a5 */ /* 0x000fe4000f8e00ff */
[----:B------:R-:W-:-:S02]  /*2a40*/  UISETP.NE.AND UP0, UPT, UR18, 0x1, UPT ;  /* 0x000000011200788c */ /* 0x000fc4000bf05270 */
[----:B------:R-:W-:Y:S01]  /*2a50*/  UIMAD.WIDE.U32 UR10, UR48, UR19, URZ ;  /* 0x00000013300a72a5 */ /* 0x000fe2000f8e00ff */
[----:B------:R-:W-:Y:S01]  /*2a60*/  UMOV UR4, UR5 ;  /* 0x0000000500047c82 */ /* 0x000fe20008000000 */
[----:B---3--:R-:W-:Y:S02]  /*2a70*/  UISETP.NE.AND UP2, UPT, UR13, 0x1, UPT ;  /* 0x000000010d00788c */ /* 0x008fe4000bf45270 */
[----:B--2---:R-:W-:Y:S02]  /*2a80*/  USHF.R.U32.HI UR5, URZ, UR20, UR4 ;  /* 0x00000014ff057299 */ /* 0x004fe40008011604 */
[----:B------:R-:W-:Y:S01]  /*2a90*/  UIMAD.WIDE.U32 UR8, UR50, UR16, URZ ;  /* 0x00000010320872a5 */ /* 0x000fe2000f8e00ff */
[----:B------:R-:W-:Y:S01]  /*2aa0*/  UMOV UR4, UR7 ;  /* 0x0000000700047c82 */ /* 0x000fe20008000000 */
[----:B------:R-:W-:Y:S02]  /*2ab0*/  USEL UR5, UR53, UR5, !UP0 ;  /* 0x0000000535057287 */ /* 0x000fe4000c000000 */
[----:B------:R-:W-:-:S02]  /*2ac0*/  USHF.R.U32.HI UR4, URZ, UR17, UR4 ;  /* 0x00000011ff047299 */ /* 0x000fc40008011604 */
[----:B----4-:R-:W-:Y:S02]  /*2ad0*/  UIMAD.WIDE.U32 UR6, UR5, UR14, URZ ;  /* 0x0000000e050672a5 */ /* 0x010fe4000f8e00ff */
[----:B------:R-:W-:Y:S01]  /*2ae0*/  USEL UR12, UR54, UR4, !UP2 ;  /* 0x00000004360c7287 */ /* 0x000fe2000d000000 */
[----:B------:R-:W-:Y:S02]  /*2af0*/  UMOV UR8, UR9 ;  /* 0x0000000900087c82 */ /* 0x000fe40008000000 */
[----:B------:R-:W-:Y:S01]  /*2b00*/  UMOV UR4, UR11 ;  /* 0x0000000b00047c82 */ /* 0x000fe20008000000 */
[----:B------:R-:W-:Y:S01]  /*2b10*/  UIMAD.WIDE.U32 UR10, UR12, UR14, URZ ;  /* 0x0000000e0c0a72a5 */ /* 0x000fe2000f8e00ff */
[----:B------:R-:W-:Y:S01]  /*2b20*/  UMOV UR6, UR7 ;  /* 0x0000000700067c82 */ /* 0x000fe20008000000 */
[----:B------:R-:W-:Y:S02]  /*2b30*/  USHF.R.U32.HI UR4, URZ, UR20, UR4 ;  /* 0x00000014ff047299 */ /* 0x000fe40008011604 */
[----:B------:R-:W-:-:S02]  /*2b40*/  @UP3 USHF.R.U32.HI UR5, URZ, UR15, UR6 ;  /* 0x0000000fff053299 */ /* 0x000fc40008011606 */
[----:B------:R-:W-:Y:S01]  /*2b50*/  USHF.R.U32.HI UR17, URZ, UR17, UR8 ;  /* 0x00000011ff117299 */ /* 0x000fe20008011608 */
[----:B------:R-:W-:Y:S01]  /*2b60*/  UMOV UR6, UR11 ;  /* 0x0000000b00067c82 */ /* 0x000fe20008000000 */
[----:B------:R-:W-:Y:S02]  /*2b70*/  USEL UR4, UR48, UR4, !UP0 ;  /* 0x0000000430047287 */ /* 0x000fe4000c000000 */
[----:B------:R-:W-:Y:S02]  /*2b80*/  @UP3 USHF.R.U32.HI UR12, URZ, UR15, UR6 ;  /* 0x0000000fff0c3299 */ /* 0x000fe40008011606 */
[----:B------:R-:W-:Y:S02]  /*2b90*/  UIMAD UR6, UR39, UR5, URZ ;  /* 0x00000005270672a4 */ /* 0x000fe4000f8e02ff */
[----:B------:R-:W-:Y:S02]  /*2ba0*/  USEL UR5, UR50, UR17, !UP2 ;  /* 0x0000001132057287 */ /* 0x000fe4000d000000 */
[----:B------:R-:W-:-:S02]  /*2bb0*/  UIMAD UR8, UR39, UR12, URZ ;  /* 0x0000000c270872a4 */ /* 0x000fc4000f8e02ff */
[----:B------:R-:W-:Y:S02]  /*2bc0*/  UISETP.GE.AND UP0, UPT, UR4, UR6, UPT ;  /* 0x000000060400728c */ /* 0x000fe4000bf06270 */
[----:B------:R-:W-:Y:S02]  /*2bd0*/  UIMAD.WIDE.U32 UR6, UR4, UR14, URZ ;  /* 0x0000000e040672a5 */ /* 0x000fe4000f8e00ff */
[----:B------:R-:W-:Y:S02]  /*2be0*/  UISETP.GE.OR UP0, UPT, UR5, UR8, UP0 ;  /* 0x000000080500728c */ /* 0x000fe40008706670 */
[----:B------:R-:W-:Y:S02]  /*2bf0*/  UIMAD.WIDE.U32 UR8, UR5, UR14, URZ ;  /* 0x0000000e050872a5 */ /* 0x000fe4000f8e00ff */
[----:B------:R-:W-:Y:S01]  /*2c00*/  UIADD3 UR10, UPT, UPT, -UR4, URZ, URZ ;  /* 0x000000ff040a7290 */ /* 0x000fe2000fffe1ff */
[----:B------:R-:W-:Y:S02]  /*2c10*/  UMOV UR6, UR7 ;  /* 0x0000000700067c82 */ /* 0x000fe40008000000 */
[----:B------:R-:W-:-:S02]  /*2c20*/  USHF.R.U32.HI UR6, URZ, UR15, UR6 ;  /* 0x0000000fff067299 */ /* 0x000fc40008011606 */
[----:B------:R-:W-:Y:S02]  /*2c30*/  UIMAD UR10, UR18, UR10, UR48 ;  /* 0x0000000a120a72a4 */ /* 0x000fe4000f8e0230 */
[----:B------:R-:W-:Y:S01]  /*2c40*/  USEL UR6, UR4, UR6, !UP3 ;  /* 0x0000000604067287 */ /* 0x000fe2000d800000 */
[----:B------:R-:W-:Y:S01]  /*2c50*/  @!UP0 UMOV UR7, UR9 ;  /* 0x0000000900078c82 */ /* 0x000fe20008000000 */
[----:B------:R-:W-:Y:S02]  /*2c60*/  UIADD3 UR9, UPT, UPT, -UR5, URZ, URZ ;  /* 0x000000ff05097290 */ /* 0x000fe4000fffe1ff */
[----:B------:R-:W-:Y:S02]  /*2c70*/  @!UP0 USHF.R.U32.HI UR7, URZ, UR15, UR7 ;  /* 0x0000000fff078299 */ /* 0x000fe40008011607 */
[----:B------:R-:W-:Y:S02]  /*2c80*/  UIADD3 UR8, UPT, UPT, -UR6, URZ, URZ ;  /* 0x000000ff06087290 */ /* 0x000fe4000fffe1ff */
[----:B------:R-:W-:-:S02]  /*2c90*/  @!UP0 USEL UR7, UR5, UR7, !UP3 ;  /* 0x0000000705078287 */ /* 0x000fc4000d800000 */
[----:B------:R-:W-:Y:S02]  /*2ca0*/  UIMAD UR8, UR39, UR8, UR4 ;  /* 0x00000008270872a4 */ /* 0x000fe4000f8e0204 */
[----:B------:R-:W-:Y:S02]  /*2cb0*/  @!UP0 UIADD3 UR6, UPT, UPT, UR6, -UR7, URZ ;  /* 0x8000000706068290 */ /* 0x000fe4000fffe0ff */
[----:B------:R-:W-:Y:S02]  /*2cc0*/  @!UP0 UIMAD UR7, UR8, UR12, UR7 ;  /* 0x0000000c080782a4 */ /* 0x000fe4000f8e0207 */
[----:B------:R-:W-:Y:S02]  /*2cd0*/  @!UP0 UIMAD UR4, UR39, UR6, UR5 ;  /* 0x00000006270482a4 */ /* 0x000fe4000f8e0205 */
[----:B------:R-:W-:Y:S02]  /*2ce0*/  UIMAD UR6, UR13, UR9, UR50 ;  /* 0x000000090d0672a4 */ /* 0x000fe4000f8e0232 */
[----:B------:R-:W-:Y:S01]  /*2cf0*/  UIMAD UR48, UR4, UR18, UR10 ;  /* 0x00000012043072a4 */ /* 0x000fe2000f8e020a */
[----:B------:R-:W-:-:S02]  /*2d00*/  @!UP0 UMOV UR5, UR7 ;  /* 0x0000000700058c82 */ /* 0x000fc40008000000 */
[----:B------:R-:W-:-:S12]  /*2d10*/  UIMAD UR50, UR5, UR13, UR6 ;  /* 0x0000000d053272a4 */ /* 0x000fd8000f8e0206 */
.L_x_38:
[----:B------:R-:W1:Y:S02]  /*2d20*/  LDCU UR4, c[0x0][0xc30] ;  /* 0x00018600ff0477ac */ /* 0x000e640008000800 */
[----:B-1----:R-:W-:-:S09]  /*2d30*/  UISETP.NE.AND UP0, UPT, UR4, 0x1, UPT ;  /* 0x000000010400788c */ /* 0x002fd2000bf05270 */
[----:B------:R-:W-:Y:S05]  /*2d40*/  BRA.U UP0, `(.L_x_39) ;  /* 0x0000000100447547 */ /* 0x000fea000b800000 */
[----:B------:R-:W1:Y:S01]  /*2d50*/  LDCU.128 UR8, c[0x0][0xc10] ;  /* 0x00018200ff0877ac */ /* 0x000e620008000c00 */
[----:B------:R-:W2:Y:S01]  /*2d60*/  LDCU UR12, c[0x0][0xc0c] ;  /* 0x00018180ff0c77ac */ /* 0x000ea20008000800 */
[----:B------:R-:W3:Y:S01]  /*2d70*/  LDCU UR13, c[0x0][0xc20] ;  /* 0x00018400ff0d77ac */ /* 0x000ee20008000800 */
[----:B-1----:R-:W-:Y:S02]  /*2d80*/  UIMAD.WIDE.U32 UR6, UR50, UR8, URZ ;  /* 0x00000008320672a5 */ /* 0x002fe4000f8e00ff */
[----:B------:R-:W-:Y:S02]  /*2d90*/  UIMAD.WIDE.U32 UR4, UR48, UR11, URZ ;  /* 0x0000000b300472a5 */ /* 0x000fe4000f8e00ff */
[----:B--2---:R-:W-:Y:S02]  /*2da0*/  UISETP.NE.AND UP2, UPT, UR12, 0x1, UPT ;  /* 0x000000010c00788c */ /* 0x004fe4000bf45270 */
[----:B------:R-:W-:Y:S01]  /*2db0*/  UISETP.NE.AND UP0, UPT, UR10, 0x1, UPT ;  /* 0x000000010a00788c */ /* 0x000fe2000bf05270 */
[----:B------:R-:W-:-:S02]  /*2dc0*/  UMOV UR6, UR7 ;  /* 0x0000000700067c82 */ /* 0x000fc40008000000 */
[----:B------:R-:W-:Y:S01]  /*2dd0*/  UMOV UR4, UR5 ;  /* 0x0000000500047c82 */ /* 0x000fe20008000000 */
[----:B------:R-:W-:Y:S02]  /*2de0*/  USHF.R.U32.HI UR6, URZ, UR9, UR6 ;  /* 0x00000009ff067299 */ /* 0x000fe40008011606 */
[----:B---3--:R-:W-:Y:S02]  /*2df0*/  USHF.R.U32.HI UR4, URZ, UR13, UR4 ;  /* 0x0000000dff047299 */ /* 0x008fe40008011604 */
[----:B------:R-:W-:Y:S02]  /*2e00*/  USEL UR5, UR50, UR6, !UP2 ;  /* 0x0000000632057287 */ /* 0x000fe4000d000000 */
[----:B------:R-:W-:-:S04]  /*2e10*/  USEL UR4, UR48, UR4, !UP0 ;  /* 0x0000000430047287 */ /* 0x000fc8000c000000 */
[----:B------:R-:W-:Y:S02]  /*2e20*/  UIADD3 UR6, UPT, UPT, UR5, -UR4, URZ ;  /* 0x8000000405067290 */ /* 0x000fe4000fffe0ff */
[----:B------:R-:W-:Y:S02]  /*2e30*/  UIADD3 UR4, UPT, UPT, -UR5, UR4, URZ ;  /* 0x0000000405047290 */ /* 0x000fe4000fffe1ff */
[----:B------:R-:W-:Y:S02]  /*2e40*/  UIMAD UR48, UR6, UR10, UR48 ;  /* 0x0000000a063072a4 */ /* 0x000fe4000f8e0230 */
[----:B------:R-:W-:-:S12]  /*2e50*/  UIMAD UR50, UR4, UR12, UR50 ;  /* 0x0000000c043272a4 */ /* 0x000fd8000f8e0232 */
.L_x_39:
[----:B------:R-:W-:Y:S01]  /*2e60*/  R2UR UR4, R147 ;  /* 0x00000000930472ca */ /* 0x000fe200000e0000 */
[----:B------:R-:W-:Y:S01]  /*2e70*/  UIADD3 UR49, UPT, UPT, UR50, UR63, URZ ;  /* 0x0000003f32317290 */ /* 0x000fe2000fffe0ff */
[----:B------:R-:W-:Y:S01]  /*2e80*/  PLOP3.LUT P1, PT, PT, PT, PT, 0x80, 0x8 ;  /* 0x000000000008781c */ /* 0x000fe20003f2f070 */
[----:B------:R-:W-:Y:S01]  /*2e90*/  UMOV UR36, UR42 ;  /* 0x0000002a00247c82 */ /* 0x000fe20008000000 */
[----:B------:R-:W-:-:S09]  /*2ea0*/  LOP3.LUT R2, R2, 0x1, RZ, 0x3c, !PT ;  /* 0x0000000102027812 */ /* 0x000fd200078e3cff */
[----:B------:R-:W-:Y:S01]  /*2eb0*/  UIADD3 UR51, UPT, UPT, UR48, UR4, URZ ;  /* 0x0000000430337290 */ /* 0x000fe2000fffe0ff */
[----:B------:R-:W-:Y:S11]  /*2ec0*/  BRA.U UP1, `(.L_x_40) ;  /* 0xffffffe901a87547 */ /* 0x000ff6000b83ffff */
[----:B------:R-:W-:Y:S01]  /*2ed0*/  UIADD3 UR30, UPT, UPT, UR30, 0xa0, URZ ;  /* 0x000000a01e1e7890 */ /* 0x000fe2000fffe0ff */
[----:B------:R-:W-:-:S03]  /*2ee0*/  MOV R2, UR27 ;  /* 0x0000001b00027c02 */ /* 0x000fc60008000f00 */
[----:B------:R-:W-:Y:S01]  /*2ef0*/  ULEA UR4, UR31, UR30, 0x3 ;  /* 0x0000001e1f047291 */ /* 0x000fe2000f8e18ff */
[----:B------:R-:W-:-:S08]  /*2f00*/  SHF.L.U32 R2, R2, 0x1f, RZ ;  /* 0x0000001f02027819 */ /* 0x000fd000000006ff */
[----:B------:R-:W1:Y:S02]  /*2f10*/  SYNCS.PHASECHK.TRANS64.TRYWAIT P0, [UR4], R2 ;  /* 0x00000002ff0075a7 */ /* 0x000e640008001104 */
[----:B-1----:R-:W-:Y:S05]  /*2f20*/  @!P0 BRA `(.L_x_41) ;  /* 0x0000005400e88947 */ /* 0x002fea0003800000 */
.L_x_128:
[----:B------:R-:W-:-:S04]  /*2f30*/  UIADD3 UR4, UPT, UPT, UR31, 0x1, URZ ;  /* 0x000000011f047890 */ /* 0x000fc8000fffe0ff */
[----:B------:R-:W-:-:S04]  /*2f40*/  UISETP.NE.AND UP0, UPT, UR4, 0x14, UPT ;  /* 0x000000140400788c */ /* 0x000fc8000bf05270 */
[----:B------:R-:W-:Y:S02]  /*2f50*/  USEL UR5, URZ, 0x1, UP0 ;  /* 0x00000001ff057887 */ /* 0x000fe40008000000 */
[----:B------:R-:W-:Y:S02]  /*2f60*/  USEL UR4, UR4, URZ, UP0 ;  /* 0x000000ff04047287 */ /* 0x000fe40008000000 */
[----:B------:R-:W-:Y:S02]  /*2f70*/  ULOP3.LUT UR6, UR27, UR5, URZ, 0x3c, !UPT ;  /* 0x000000051b067292 */ /* 0x000fe4000f8e3cff */
[----:B------:R-:W-:-:S04]  /*2f80*/  ULEA UR5, UR4, UR30, 0x3 ;  /* 0x0000001e04057291 */ /* 0x000fc8000f8e18ff */
[----:B-1----:R-:W-:-:S04]  /*2f90*/  MOV R2, UR6 ;  /* 0x0000000600027c02 */ /* 0x002fc80008000f00 */
[----:B------:R-:W-:-:S04]  /*2fa0*/  SHF.L.U32 R2, R2, 0x1f, RZ ;  /* 0x0000001f02027819 */ /* 0x000fc800000006ff */
[----:B------:R-:W1:Y:S02]  /*2fb0*/  SYNCS.PHASECHK.TRANS64.TRYWAIT P0, [UR5], R2 ;  /* 0x00000002ff0075a7 */ /* 0x000e640008001105 */
[----:B-1----:R-:W-:Y:S05]  /*2fc0*/  @!P0 BRA `(.L_x_42) ;  /* 0x0000005400d88947 */ /* 0x002fea0003800000 */
.L_x_130:
        /* <DEDUP_REMOVED lines=10> */
.L_x_132:
        /* <DEDUP_REMOVED lines=10> */
.L_x_134:
        /* <DEDUP_REMOVED lines=10> */
.L_x_136:
        /* <DEDUP_REMOVED lines=10> */
.L_x_138:
        /* <DEDUP_REMOVED lines=10> */
.L_x_140:
        /* <DEDUP_REMOVED lines=10> */
.L_x_142:
        /* <DEDUP_REMOVED lines=10> */
.L_x_144:
        /* <DEDUP_REMOVED lines=10> */
.L_x_146:
        /* <DEDUP_REMOVED lines=10> */
.L_x_148:
        /* <DEDUP_REMOVED lines=10> */
.L_x_150:
        /* <DEDUP_REMOVED lines=10> */
.L_x_152:
        /* <DEDUP_REMOVED lines=10> */
.L_x_154:
        /* <DEDUP_REMOVED lines=10> */
.L_x_156:
        /* <DEDUP_REMOVED lines=10> */
.L_x_158:
        /* <DEDUP_REMOVED lines=10> */
.L_x_160:
        /* <DEDUP_REMOVED lines=10> */
.L_x_162:
        /* <DEDUP_REMOVED lines=10> */
.L_x_164:
[----:B------:R-:W-:-:S04]  /*3a70*/  UIADD3 UR4, UPT, UPT, UR4, 0x1, URZ ;  /* 0x0000000104047890 */ /* 0x000fc8000fffe0ff */
[----:B------:R-:W-:-:S04]  /*3a80*/  UISETP.NE.AND UP0, UPT, UR4, 0x14, UPT ;  /* 0x000000140400788c */ /* 0x000fc8000bf05270 */
[----:B------:R-:W-:Y:S02]  /*3a90*/  USEL UR5, URZ, 0x1, UP0 ;  /* 0x00000001ff057887 */ /* 0x000fe40008000000 */
[----:B------:R-:W-:Y:S02]  /*3aa0*/  USEL UR4, UR4, URZ, UP0 ;  /* 0x000000ff04047287 */ /* 0x000fe40008000000 */
[----:B------:R-:W-:Y:S02]  /*3ab0*/  ULOP3.LUT UR5, UR6, UR5, URZ, 0x3c, !UPT ;  /* 0x0000000506057292 */ /* 0x000fe4000f8e3cff */
[----:B------:R-:W-:-:S04]  /*3ac0*/  ULEA UR4, UR4, UR30, 0x3 ;  /* 0x0000001e04047291 */ /* 0x000fc8000f8e18ff */
[----:B-1----:R-:W-:Y:S02]  /*3ad0*/  IMAD.U32 R2, RZ, RZ, UR5 ;  /* 0x00000005ff027e24 */ /* 0x002fe4000f8e00ff */
[----:B------:R-:W-:-:S03]  /*3ae0*/  MOV R0, UR4 ;  /* 0x0000000400007c02 */ /* 0x000fc60008000f00 */
[----:B------:R-:W-:-:S07]  /*3af0*/  SHF.L.U32 R2, R2, 0x1f, RZ ;  /* 0x0000001f02027819 */ /* 0x000fce00000006ff */
.L_x_60:
[----:B-1----:R1:W2:Y:S02]  /*3b00*/  SYNCS.PHASECHK.TRANS64.TRYWAIT P0, [R0+URZ], R2 ;  /* 0x00000002000075a7 */ /* 0x0022a400080011ff */
[----:B--2---:R-:W-:Y:S05]  /*3b10*/  @!P0 NANOSLEEP.SYNCS 0x989680 ;  /* 0x009896800000895d */ /* 0x004fea0003900000 */
[----:B------:R-:W2:Y:S02]  /*3b20*/  @!P0 SYNCS.PHASECHK.TRANS64 P0, [R0+URZ], R2 ;  /* 0x00000002000085a7 */ /* 0x000ea400080010ff */
[----:B--2---:R-:W-:Y:S05]  /*3b30*/  @P0 EXIT ;  /* 0x000000000000094d */ /* 0x004fea0003800000 */
[----:B------:R-:W-:Y:S05]  /*3b40*/  BRA `(.L_x_60) ;  /* 0xfffffffc00ec7947 */ /* 0x000fea000383ffff */
.L_x_22:
[----:B------:R-:W2:Y:S02]  /*3b50*/  S2UR UR4, SR_CgaCtaId ;  /* 0x00000000000479c3 */ /* 0x000ea40000008800 */
[----:B--2---:R-:W-:-:S04]  /*3b60*/  UISETP.NE.AND UP0, UPT, UR4, URZ, UPT ;  /* 0x000000ff0400728c */ /* 0x004fc8000bf05270 */
[----:B------:R-:W-:-:S09]  /*3b70*/  UISETP.NE.OR UP0, UPT, UR18, 0x1, UP0 ;  /* 0x000000011200788c */ /* 0x000fd20008705670 */
[----:B------:R-:W-:Y:S05]  /*3b80*/  BRA.U UP0, `(.L_x_61) ;  /* 0x0000000100b47547 */ /* 0x000fea000b800000 */
[----:B------:R-:W2:Y:S01]  /*3b90*/  S2UR UR5, SR_CgaCtaId ;  /* 0x00000000000579c3 */ /* 0x000ea20000008800 */
[----:B------:R-:W-:Y:S01]  /*3ba0*/  UMOV UR4, 0x400 ;  /* 0x0000040000047882 */ /* 0x000fe20000000000 */
[----:B------:R-:W-:Y:S01]  /*3bb0*/  HFMA2 R2, -RZ, RZ, 0, 5.9604644775390625e-08 ;  /* 0x00000001ff027431 */ /* 0x000fe200000001ff */
[----:B------:R-:W-:Y:S01]  /*3bc0*/  ISETP.GE.U32.AND P0, PT, R3, 0x2, PT ;  /* 0x000000020300780c */ /* 0x000fe20003f06070 */
[----:B------:R-:W-:Y:S01]  /*3bd0*/  IMAD.MOV.U32 R8, RZ, RZ, RZ ;  /* 0x000000ffff087224 */ /* 0x000fe200078e00ff */
[----:B--2---:R-:W-:-:S04]  /*3be0*/  ULEA UR4, UR5, UR4, 0x18 ;  /* 0x0000000405047291 */ /* 0x004fc8000f8ec0ff */
[----:B------:R-:W-:Y:S02]  /*3bf0*/  UIADD3 UR5, UPT, UPT, UR4, 0x168, URZ ;  /* 0x0000016804057890 */ /* 0x000fe4000fffe0ff */
[----:B------:R-:W-:Y:S02]  /*3c00*/  UIADD3 UR8, UPT, UPT, UR4, 0x160, URZ ;  /* 0x0000016004087890 */ /* 0x000fe4000fffe0ff */
[----:B------:R-:W-:-:S12]  /*3c10*/  UPRMT UR5, URZ, 0x654, UR5 ;  /* 0x00000654ff057896 */ /* 0x000fd80008000005 */
.L_x_64:
[----:B------:R-:W-:Y:S01]  /*3c20*/  SHF.L.U32 R6, R2, 0x1f, RZ ;  /* 0x0000001f02067819 */ /* 0x000fe200000006ff */
[----:B------:R-:W-:Y:S02]  /*3c30*/  IMAD.U32 R4, RZ, RZ, UR8 ;  /* 0x00000008ff047e24 */ /* 0x000fe4000f8e00ff */
[----:B------:R-:W-:Y:S01]  /*3c40*/  @!P0 IMAD.MOV.U32 R5, RZ, RZ, 0x10 ;  /* 0x00000010ff058424 */ /* 0x000fe200078e00ff */
[----:B------:R-:W2:Y:S02]  /*3c50*/  SYNCS.PHASECHK.TRANS64.TRYWAIT P1, [UR4+0x168], R6 ;  /* 0x00016806ff0075a7 */ /* 0x000ea40008021104 */
[----:B------:R-:W-:-:S04]  /*3c60*/  PRMT R4, R3, 0x654, R4 ;  /* 0x0000065403047816 */ /* 0x000fc80000000004 */
[----:B------:R-:W-:Y:S01]  /*3c70*/  SEL R0, R4, R0, !P0 ;  /* 0x0000000004007207 */ /* 0x000fe20004000000 */
[----:B--2---:R-:W-:Y:S06]  /*3c80*/  @!P1 BRA `(.L_x_62) ;  /* 0x0000005000589947 */ /* 0x004fec0003800000 */
.L_x_166:
[----:B------:R-:W-:Y:S01]  /*3c90*/  UIADD3 UR6, UPT, UPT, UR4, 0x1a0, URZ ;  /* 0x000001a004067890 */ /* 0x000fe2000fffe0ff */
[----:B------:R3:W-:Y:S01]  /*3ca0*/  @!P0 SYNCS.ARRIVE.TRANS64.RED RZ, [R0+URZ], R5 ;  /* 0x0000000500ff89a7 */ /* 0x0007e200080004ff */
[----:B------:R-:W-:Y:S01]  /*3cb0*/  UIADD3 UR7, UPT, UPT, UR4, 0x160, URZ ;  /* 0x0000016004077890 */ /* 0x000fe2000fffe0ff */
[----:B------:R-:W-:-:S08]  /*3cc0*/  LOP3.LUT R2, R2, 0x1, RZ, 0x3c, !PT ;  /* 0x0000000102027812 */ /* 0x000fd000078e3cff */
[----:B------:R-:W-:Y:S06]  /*3cd0*/  UGETNEXTWORKID.BROADCAST [UR6], [UR7] ;  /* 0x00000000060073ca */ /* 0x000fec0008000100 */
[----:B---3--:R-:W-:-:S04]  /*3ce0*/  SHF.L.U32 R5, R8, 0x1f, RZ ;  /* 0x0000001f08057819 */ /* 0x008fc800000006ff */
[----:B------:R-:W3:Y:S02]  /*3cf0*/  SYNCS.PHASECHK.TRANS64.TRYWAIT P1, [UR4+0x160], R5 ;  /* 0x00016005ff0075a7 */ /* 0x000ee40008021104 */
[----:B---3--:R-:W-:Y:S05]  /*3d00*/  @!P1 BRA `(.L_x_63) ;  /* 0x0000005000509947 */ /* 0x008fea0003800000 */
.L_x_168:
[----:B--2---:R-:W2:Y:S01]  /*3d10*/  LDS.128 R4, [UR4+0x1a0] ;  /* 0x0001a004ff047984 */ /* 0x004ea20008000c00 */
[----:B------:R-:W-:Y:S01]  /*3d20*/  LOP3.LUT R8, R8, 0x1, RZ, 0x3c, !PT ;  /* 0x0000000108087812 */ /* 0x000fe200078e3cff */
[----:B------:R-:W-:Y:S01]  /*3d30*/  @!PT LDS RZ, [RZ] ;  /* 0x00000000fffff984 */ /* 0x000fe20000000800 */
[----:B------:R-:W-:Y:S01]  /*3d40*/  @!PT LDS RZ, [RZ] ;  /* 0x00000000fffff984 */ /* 0x000fe20000000800 */
[----:B------:R-:W-:Y:S01]  /*3d50*/  @!PT LDS RZ, [RZ] ;  /* 0x00000000fffff984 */ /* 0x000fe20000000800 */
[----:B------:R-:W-:Y:S01]  /*3d60*/  @!PT LDS RZ, [RZ] ;  /* 0x00000000fffff984 */ /* 0x000fe20000000800 */
[----:B------:R3:W-:Y:S06]  /*3d70*/  MEMBAR.ALL.CTA ;  /* 0x0000000000007992 */ /* 0x0007ec0000008000 */
[----:B---3--:R-:W3:Y:S02]  /*3d80*/  FENCE.VIEW.ASYNC.S ;  /* 0x00000000000073c6 */ /* 0x008ee40000000000 */
[----:B---3--:R-:W-:Y:S01]  /*3d90*/  SYNCS.ARRIVE.TRANS64.RED.A1T0 RZ, [UR5], RZ ;  /* 0x000000ffffff79a7 */ /* 0x008fe20008100405 */
[----:B--2---:R-:W-:-:S13]  /*3da0*/  LOP3.LUT P1, RZ, R6, 0x1, RZ, 0xc0, !PT ;  /* 0x0000000106ff7812 */ /* 0x004fda000782c0ff */
[----:B------:R-:W-:Y:S05]  /*3db0*/  @P1 BRA `(.L_x_64) ;  /* 0xfffffffc00981947 */ /* 0x000fea000383ffff */
[----:B------:R-:W-:-:S04]  /*3dc0*/  SHF.L.U32 R0, R2, 0x1f, RZ ;  /* 0x0000001f02007819 */ /* 0x000fc800000006ff */
[----:B------:R-:W2:Y:S02]  /*3dd0*/  SYNCS.PHASECHK.TRANS64 P0, [UR4+0x168], R0 ;  /* 0x00016800ff0075a7 */ /* 0x000ea40008001004 */
[----:B-12---:R-:W-:Y:S05]  /*3de0*/  @P0 EXIT ;  /* 0x000000000000094d */ /* 0x006fea0003800000 */
[----:B------:R-:W-:-:S07]  /*3df0*/  MOV R0, UR4 ;  /* 0x0000000400007c02 */ /* 0x000fce0008000f00 */
.L_x_65:
[----:B-1----:R-:W-:-:S04]  /*3e00*/  SHF.L.U32 R3, R2, 0x1f, RZ ;  /* 0x0000001f02037819 */ /* 0x002fc800000006ff */
[----:B------:R1:W2:Y:S03]  /*3e10*/  SYNCS.PHASECHK.TRANS64.TRYWAIT P0, [R0+URZ+0x168], R3 ;  /* 0x00016803000075a7 */ /* 0x0002a600080011ff */
[----:B--2---:R-:W-:Y:S05]  /*3e20*/  @!P0 NANOSLEEP.SYNCS 0x989680 ;  /* 0x009896800000895d */ /* 0x004fea0003900000 */
[----:B------:R-:W2:Y:S02]  /*3e30*/  @!P0 SYNCS.PHASECHK.TRANS64 P0, [R0+URZ+0x168], R3 ;  /* 0x00016803000085a7 */ /* 0x000ea400080010ff */
[----:B--2---:R-:W-:Y:S05]  /*3e40*/  @P0 EXIT ;  /* 0x000000000000094d */ /* 0x004fea0003800000 */
[----:B------:R-:W-:Y:S05]  /*3e50*/  BRA `(.L_x_65) ;  /* 0xfffffffc00e87947 */ /* 0x000fea000383ffff */
.L_x_61:
[----:B------:R-:W-:Y:S05]  /*3e60*/  BRA.U UP4, `(.L_x_66) ;  /* 0x0000001104647547 */ /* 0x000fea000b800000 */
[----:B------:R-:W2:Y:S01]  /*3e70*/  S2UR UR4, SR_CgaCtaId ;  /* 0x00000000000479c3 */ /* 0x000ea20000008800 */
[----:B------:R-:W-:Y:S01]  /*3e80*/  UMOV UR5, 0x40 ;  /* 0x0000004000057882 */ /* 0x000fe20000000000 */
[----:B------:R-:W-:Y:S01]  /*3e90*/  NOP ;  /* 0x0000000000007918 */ /* 0x000fe20000000000 */
[----:B------:R-:W-:Y:S01]  /*3ea0*/  UMOV UR6, 0x400 ;  /* 0x0000040000067882 */ /* 0x000fe20000000000 */
[----:B--2---:R-:W-:Y:S02]  /*3eb0*/  ULEA UR5, UR4, UR5, 0x18 ;  /* 0x0000000504057291 */ /* 0x004fe4000f8ec0ff */
[----:B------:R-:W-:-:S07]  /*3ec0*/  ULEA UR6, UR4, UR6, 0x18 ;  /* 0x0000000604067291 */ /* 0x000fce000f8ec0ff */
[----:B------:R-:W2:Y:S02]  /*3ed0*/  LDS.U8 R3, [UR5+0x1c] ;  /* 0x00001c05ff037984 */ /* 0x000ea40008000000 */
[----:B--2---:R-:W-:-:S13]  /*3ee0*/  ISETP.NE.AND P0, PT, R3, RZ, PT ;  /* 0x000000ff0300720c */ /* 0x004fda0003f05270 */
[----:B------:R-:W-:Y:S05]  /*3ef0*/  @P0 BRA `(.L_x_67) ;  /* 0x0000000400080947 */ /* 0x000fea0003800000 */
[----:B------:R-:W-:Y:S02]  /*3f00*/  UISETP.NE.U32.AND UP1, UPT, UR31, 0x1, UPT ;  /* 0x000000011f00788c */ /* 0x000fe4000bf25070 */
[----:B------:R-:W-:-:S07]  /*3f10*/  UIADD3 UR7, UPT, UPT, UR5, 0x8, URZ ;  /* 0x0000000805077890 */ /* 0x000fce000fffe0ff */
[----:B------:R-:W-:Y:S05]  /*3f20*/  BRA.U !UP1, `(.L_x_68) ;  /* 0x00000001099c7547 */ /* 0x000fea000b800000 */
[----:B------:R-:W-:Y:S01]  /*3f30*/  ELECT P0, URZ, PT ;  /* 0x0000000000ff782f */ /* 0x000fe20003800000 */
[----:B------:R-:W-:-:S12]  /*3f40*/  BSSY B0, `(.L_x_68) ;  /* 0x0000025000007945 */ /* 0x000fd80003800000 */
[----:B------:R-:W-:Y:S05]  /*3f50*/  @!P0 BRA `(.L_x_69) ;  /* 0x00000000008c8947 */ /* 0x000fea0003800000 */
[----:B------:R-:W-:-:S05]  /*3f60*/  UMOV UR4, 0x10 ;  /* 0x0000001000047882 */ /* 0x000fca0000000000 */
[----:B------:R-:W-:Y:S04]  /*3f70*/  DEPBAR.LE SB2, 0x36 ;  /* 0x0000ad800000791a */ /* 0x000fe80000000000 */
[----:B------:R-:W2:Y:S02]  /*3f80*/  UTCATOMSWS.2CTA.FIND_AND_SET.ALIGN UP0, UR4, UR4 ;  /* 0x00000004000475e3 */ /* 0x000ea40008200800 */
[----:B--2---:R-:W-:Y:S01]  /*3f90*/  MOV R10, UR4 ;  /* 0x00000004000a7c02 */ /* 0x004fe20008000f00 */
[----:B------:R-:W-:Y:S06]  /*3fa0*/  BRA.U UP0, `(.L_x_70) ;  /* 0x0000000100187547 */ /* 0x000fec000b800000 */
.L_x_71:
[----:B------:R-:W-:Y:S05]  /*3fb0*/  NANOSLEEP 0x64 ;  /* 0x000000640000795d */ /* 0x000fea0003800000 */
[----:B------:R-:W-:-:S05]  /*3fc0*/  UMOV UR4, 0x10 ;  /* 0x0000001000047882 */ /* 0x000fca0000000000 */
[----:B------:R-:W-:Y:S04]  /*3fd0*/  DEPBAR.LE SB2, 0x36 ;  /* 0x0000ad800000791a */ /* 0x000fe80000000000 */
[----:B------:R-:W2:Y:S02]  /*3fe0*/  UTCATOMSWS.2CTA.FIND_AND_SET.ALIGN UP0, UR4, UR4 ;  /* 0x00000004000475e3 */ /* 0x000ea40008200800 */
[----:B--2---:R-:W-:Y:S01]  /*3ff0*/  MOV R10, UR4 ;  /* 0x00000004000a7c02 */ /* 0x004fe20008000f00 */
[----:B------:R-:W-:Y:S05]  /*4000*/  BRA.U !UP0, `(.L_x_71) ;  /* 0xfffffffd08e87547 */ /* 0x000fea000b83ffff */
.L_x_70:
[----:B------:R-:W2:Y:S01]  /*4010*/  LDS R6, [UR5+0x10] ;  /* 0x00001005ff067984 */ /* 0x000ea20008000800 */
[----:B------:R-:W-:Y:S01]  /*4020*/  IMAD.U32 R3, RZ, RZ, UR6 ;  /* 0x00000006ff037e24 */ /* 0x000fe2000f8e00ff */
[----:B------:R-:W-:-:S03]  /*4030*/  MOV R4, UR30 ;  /* 0x0000001e00047c02 */ /* 0x000fc60008000f00 */
[----:B------:R-:W-:Y:S01]  /*4040*/  VIADD R3, R3, 0x1b0 ;  /* 0x000001b003037836 */ /* 0x000fe20000000000 */
[----:B--2---:R-:W-:-:S04]  /*4050*/  SHF.L.U32 R6, R6, 0x1f, RZ ;  /* 0x0000001f06067819 */ /* 0x004fc800000006ff */
[----:B------:R-:W2:Y:S02]  /*4060*/  SYNCS.PHASECHK.TRANS64.TRYWAIT P0, [UR5+0x8], R6 ;  /* 0x00000806ff0075a7 */ /* 0x000ea40008001105 */
[----:B--2---:R-:W-:Y:S05]  /*4070*/  @P0 BRA `(.L_x_72) ;  /* 0x0000000000080947 */ /* 0x004fea0003800000 */
[----:B------:R-:W2:Y:S02]  /*4080*/  SYNCS.PHASECHK.TRANS64.TRYWAIT P0, [UR5+0x8], R6 ;  /* 0x00000806ff0075a7 */ /* 0x000ea40008001105 */
[----:B--2---:R-:W-:Y:S05]  /*4090*/  @!P0 BRA `(.L_x_73) ;  /* 0x0000004c00848947 */ /* 0x004fea0003800000 */
.L_x_72:
[----:B------:R-:W-:Y:S01]  /*40a0*/  PRMT R4, R4, 0x654, R3 ;  /* 0x0000065404047816 */ /* 0x000fe20000000003 */
[----:B------:R-:W-:Y:S01]  /*40b0*/  HFMA2 R3, -RZ, RZ, 0, 5.9604644775390625e-08 ;  /* 0x00000001ff037431 */ /* 0x000fe200000001ff */
[----:B------:R-:W-:Y:S01]  /*40c0*/  UPRMT UR4, UR30, 0x654, UR7 ;  /* 0x000006541e047896 */ /* 0x000fe20008000007 */
[----:B------:R-:W-:Y:S02]  /*40d0*/  IMAD.MOV.U32 R8, RZ, RZ, 0xffff ;  /* 0x0000ffffff087424 */ /* 0x000fe400078e00ff */
[----:B--2---:R-:W-:Y:S02]  /*40e0*/  IMAD.MOV.U32 R6, RZ, RZ, 0x4 ;  /* 0x00000004ff067424 */ /* 0x004fe400078e00ff */
[----:B------:R-:W-:Y:S01]  /*40f0*/  IMAD.SHL.U32 R9, R10, 0x20, RZ ;  /* 0x000000200a097824 */ /* 0x000fe200078e00ff */
[----:B------:R-:W-:Y:S02]  /*4100*/  MOV R5, UR4 ;  /* 0x0000000400057c02 */ /* 0x000fe40008000f00 */
[-C--:B------:R-:W-:Y:S01]  /*4110*/  SHF.L.U32 R8, R8, R10.reuse, RZ ;  /* 0x0000000a08087219 */ /* 0x080fe200000006ff */
[----:B------:R2:W-:Y:S01]  /*4120*/  SYNCS.ARRIVE.TRANS64.RED RZ, [UR4], R6 ;  /* 0x00000006ffff79a7 */ /* 0x0005e20008000404 */
[----:B------:R-:W-:Y:S01]  /*4130*/  SHF.L.U32 R7, R3, R10, RZ ;  /* 0x0000000a03077219 */ /* 0x000fe200000006ff */
[----:B------:R2:W-:Y:S04]  /*4140*/  STS [UR6+0x1b0], R9 ;  /* 0x0001b009ff007988 */ /* 0x0005e80008000806 */
[----:B------:R2:W-:Y:S04]  /*4150*/  STAS [R4.64], R10 ;  /* 0x0000000a04007dbd */ /* 0x0005e8000c0008ff */
[----:B------:R2:W-:Y:S04]  /*4160*/  ATOMS.OR RZ, [UR5+0x14], R8 ;  /* 0x00001408ffff798c */ /* 0x0005e8000b000005 */
[----:B------:R2:W-:Y:S04]  /*4170*/  ATOMS.OR RZ, [UR5+0x18], R7 ;  /* 0x00001807ffff798c */ /* 0x0005e8000b000005 */
[----:B------:R2:W-:Y:S02]  /*4180*/  ATOMS.XOR RZ, [UR5+0x10], R3 ;  /* 0x00001003ffff798c */ /* 0x0005e4000b800005 */
.L_x_69:
[----:B-1----:R-:W-:Y:S05]  /*4190*/  BSYNC B0 ;  /* 0x0000000000007941 */ /* 0x002fea0003800000 */
.L_x_68:
[----:B------:R-:W-:Y:S05]  /*41a0*/  BRA.U UP1, `(.L_x_74) ;  /* 0x00000001016c7547 */ /* 0x000fea000b800000 */
[----:B------:R-:W-:-:S03]  /*41b0*/  UMOV UR4, 0xffffffff ;  /* 0xffffffff00047882 */ /* 0x000fc60000000000 */
[----:B------:R-:W-:Y:S05]  /*41c0*/  BRA.DIV UR4, `(.L_x_75) ;  /* 0x0000004e04507947 */ /* 0x000fea000b800000 */
[----:B------:R-:W-:-:S13]  /*41d0*/  ELECT P0, URZ, PT ;  /* 0x0000000000ff782f */ /* 0x000fda0003800000 */
.L_x_171:
[----:B------:R-:W-:Y:S05]  /*41e0*/  @!P0 BRA `(.L_x_74) ;  /* 0x00000000005c8947 */ /* 0x000fea0003800000 */
[----:B--2---:R-:W2:Y:S02]  /*41f0*/  LDS R4, [UR5+0x10] ;  /* 0x00001005ff047984 */ /* 0x004ea40008000800 */
[----:B--2---:R-:W-:-:S04]  /*4200*/  SHF.L.U32 R4, R4, 0x1f, RZ ;  /* 0x0000001f04047819 */ /* 0x004fc800000006ff */
[----:B------:R-:W2:Y:S02]  /*4210*/  SYNCS.PHASECHK.TRANS64.TRYWAIT P0, [UR5+0x8], R4 ;  /* 0x00000804ff0075a7 */ /* 0x000ea40008001105 */
[----:B--2---:R-:W-:Y:S05]  /*4220*/  @P0 BRA `(.L_x_76) ;  /* 0x0000000000080947 */ /* 0x004fea0003800000 */
[----:B------:R-:W2:Y:S02]  /*4230*/  SYNCS.PHASECHK.TRANS64.TRYWAIT P0, [UR5+0x8], R4 ;  /* 0x00000804ff0075a7 */ /* 0x000ea40008001105 */
[----:B--2---:R-:W-:Y:S05]  /*4240*/  @!P0 BRA `(.L_x_77) ;  /* 0x0000004c00548947 */ /* 0x004fea0003800000 */
.L_x_76:
[----:B------:R-:W3:Y:S01]  /*4250*/  LDS R6, [UR6+0x1b0] ;  /* 0x0001b006ff067984 */ /* 0x000ee20008000800 */
[----:B--2---:R-:W-:Y:S02]  /*4260*/  HFMA2 R3, -RZ, RZ, 0, 5.9604644775390625e-08 ;  /* 0x00000001ff037431 */ /* 0x004fe400000001ff */
[----:B------:R-:W-:Y:S01]  /*4270*/  IMAD.MOV.U32 R4, RZ, RZ, 0xffff ;  /* 0x0000ffffff047424 */ /* 0x000fe200078e00ff */
[----:B------:R-:W-:Y:S01]  /*4280*/  UPRMT UR4, UR30, 0x654, UR7 ;  /* 0x000006541e047896 */ /* 0x000fe20008000007 */
[----:B---3--:R-:W-:-:S03]  /*4290*/  IMAD.SHL.U32 R5, R6, 0x20, RZ ;  /* 0x0000002006057824 */ /* 0x008fc600078e00ff */
[-C--:B------:R-:W-:Y:S02]  /*42a0*/  SHF.L.U32 R4, R4, R6.reuse, RZ ;  /* 0x0000000604047219 */ /* 0x080fe400000006ff */
[----:B------:R-:W-:Y:S01]  /*42b0*/  SHF.L.U32 R6, R3, R6, RZ ;  /* 0x0000000603067219 */ /* 0x000fe200000006ff */
[----:B------:R3:W-:Y:S04]  /*42c0*/  STS [UR6+0x1b0], R5 ;  /* 0x0001b005ff007988 */ /* 0x0007e80008000806 */
[----:B------:R3:W-:Y:S04]  /*42d0*/  ATOMS.OR RZ, [UR5+0x14], R4 ;  /* 0x00001404ffff798c */ /* 0x0007e8000b000005 */
[----:B------:R3:W-:Y:S01]  /*42e0*/  ATOMS.OR RZ, [UR5+0x18], R6 ;  /* 0x00001806ffff798c */ /* 0x0007e2000b000005 */
[----:B------:R-:W-:Y:S03]  /*42f0*/  SYNCS.ARRIVE.TRANS64.RED.A1T0 RZ, [UR4], RZ ;  /* 0x000000ffffff79a7 */ /* 0x000fe60008100404 */
[----:B------:R3:W-:Y:S01]  /*4300*/  ATOMS.XOR RZ, [UR5+0x10], R3 ;  /* 0x00001003ffff798c */ /* 0x0007e2000b800005 */
[----:B------:R-:W-:Y:S05]  /*4310*/  BRA `(.L_x_74) ;  /* 0x0000000000107947 */ /* 0x000fea0003800000 */
.L_x_67:
[----:B------:R-:W-:Y:S02]  /*4320*/  MOV R3, 0xffffffff ;  /* 0xffffffff00037802 */ /* 0x000fe40000000f00 */
[----:B------:R-:W-:-:S03]  /*4330*/  MOV R4, 0x4360 ;  /* 0x0000436000047802 */ /* 0x000fc60000000f00 */
[----:B------:R2:W-:Y:S04]  /*4340*/  STS [UR6+0x1b0], R3 ;  /* 0x0001b003ff007988 */ /* 0x0005e80008000806 */
[----:B-12--5:R-:W-:Y:S05]  /*4350*/  CALL.REL.NOINC `($__internal_1_$__cuda_sm10x_tcgen05_guardrail_trap_phase_invalid_during_alloc) ;  /* 0x0000005000387944 */ /* 0x026fea0003c00000 */
.L_x_74:
[----:B------:R-:W-:Y:S05]  /*4360*/  WARPSYNC.ALL ;  /* 0x0000000000007948 */ /* 0x000fea0003800000 */
[----:B------:R-:W4:Y:S01]  /*4370*/  S2UR UR17, SR_CgaCtaId ;  /* 0x00000000001179c3 */ /* 0x000f220000008800 */
[----:B------:R-:W-:Y:S01]  /*4380*/  UMOV UR4, 0x400 ;  /* 0x0000040000047882 */ /* 0x000fe20000000000 */
[----:B------:R-:W-:-:S06]  /*4390*/  NOP ;  /* 0x0000000000007918 */ /* 0x000fcc0000000000 */
[----:B------:R-:W-:Y:S06]  /*43a0*/  BAR.ARV 0x6, 0xa0 ;  /* 0x0182800000007b1d */ /* 0x000fec0000002000 */
[----:B------:R-:W1:Y:S01]  /*43b0*/  LDCU.64 UR6, c[0x0][0x388] ;  /* 0x00007100ff0677ac */ /* 0x000e620008000a00 */
[----:B------:R-:W-:Y:S01]  /*43c0*/  LOP3.LUT R2, R2, 0xffff, RZ, 0xc0, !PT ;  /* 0x0000ffff02027812 */ /* 0x000fe200078ec0ff */
[----:B--2---:R-:W-:Y:S01]  /*43d0*/  IMAD.MOV.U32 R8, RZ, RZ, 0x1 ;  /* 0x00000001ff087424 */ /* 0x004fe200078e00ff */
[----:B------:R-:W-:Y:S01]  /*43e0*/  LOP3.LUT R0, R0, 0xffff, RZ, 0xc0, !PT ;  /* 0x0000ffff00007812 */ /* 0x000fe200078ec0ff */
[----:B------:R-:W2:Y:S01]  /*43f0*/  LDCU.64 UR8, c[0x0][0x390] ;  /* 0x00007200ff0877ac */ /* 0x000ea20008000a00 */
[----:B------:R-:W-:Y:S01]  /*4400*/  R2UR UR18, R2 ;  /* 0x00000000021272ca */ /* 0x000fe200000e0000 */
[----:B------:R-:W-:Y:S01]  /*4410*/  IMAD.MOV.U32 R2, RZ, RZ, RZ ;  /* 0x000000ffff027224 */ /* 0x000fe200078e00ff */
[----:B------:R-:W-:Y:S01]  /*4420*/  R2UR UR28, R0 ;  /* 0x00000000001c72ca */ /* 0x000fe200000e0000 */
[----:B------:R-:W-:Y:S01]  /*4430*/  IMAD.MOV.U32 R0, RZ, RZ, RZ ;  /* 0x000000ffff007224 */ /* 0x000fe200078e00ff */
[----:B------:R-:W-:Y:S01]  /*4440*/  UMOV UR21, URZ ;  /* 0x000000ff00157c82 */ /* 0x000fe20008000000 */
[----:B----4-:R-:W-:-:S02]  /*4450*/  ULEA UR17, UR17, UR4, 0x18 ;  /* 0x0000000411117291 */ /* 0x010fc4000f8ec0ff */
[----:B------:R-:W-:Y:S02]  /*4460*/  UISETP.NE.AND UP3, UPT, UR31, URZ, UPT ;  /* 0x000000ff1f00728c */ /* 0x000fe4000bf65270 */
[----:B------:R-:W-:Y:S01]  /*4470*/  UIADD3 UR23, UPT, UPT, UR17, 0x168, URZ ;  /* 0x0000016811177890 */ /* 0x000fe2000fffe0ff */
[----:B------:R-:W-:Y:S01]  /*4480*/  UMOV UR16, URZ ;  /* 0x000000ff00107c82 */ /* 0x000fe20008000000 */
[----:B------:R-:W-:Y:S01]  /*4490*/  UMOV UR26, 0x0 ;  /* 0x00000000001a7882 */ /* 0x000fe20000000000 */
[----:B-1----:R-:W-:Y:S02]  /*44a0*/  UIADD3 UR4, UPT, UPT, UR6, 0x3f, URZ ;  /* 0x0000003f06047890 */ /* 0x002fe4000fffe0ff */
[----:B---3--:R-:W1:Y:S01]  /*44b0*/  LDS R3, [UR17+0x1b0] ;  /* 0x0001b011ff037984 */ /* 0x008e620008000800 */
[----:B------:R-:W-:Y:S02]  /*44c0*/  UPRMT UR23, URZ, 0x654, UR23 ;  /* 0x00000654ff177896 */ /* 0x000fe40008000017 */
[----:B------:R-:W-:Y:S01]  /*44d0*/  USHF.R.S32.HI UR5, URZ, 0x1f, UR4 ;  /* 0x0000001fff057899 */ /* 0x000fe20008011404 */
[----:B------:R-:W-:Y:S01]  /*44e0*/  UMOV UR27, 0x10110010 ;  /* 0x10110010001b7882 */ /* 0x000fe20000000000 */
[----:B------:R-:W-:-:S02]  /*44f0*/  UMOV UR24, 0x0 ;  /* 0x0000000000187882 */ /* 0x000fc40000000000 */
[----:B------:R-:W-:Y:S02]  /*4500*/  ULEA.HI UR4, UR5, UR4, URZ, 0x6 ;  /* 0x0000000405047291 */ /* 0x000fe4000f8f30ff */
[----:B------:R-:W-:Y:S02]  /*4510*/  UIADD3 UR5, UPT, UPT, UR17, 0x2c400, URZ ;  /* 0x0002c40011057890 */ /* 0x000fe4000fffe0ff */
[----:B------:R-:W-:Y:S02]  /*4520*/  USHF.R.S32.HI UR4, URZ, 0x6, UR4 ;  /* 0x00000006ff047899 */ /* 0x000fe40008011404 */
[----:B------:R-:W-:Y:S02]  /*4530*/  USHF.R.U32.HI UR5, URZ, 0x4, UR5 ;  /* 0x00000004ff057899 */ /* 0x000fe40008011605 */
[----:B------:R-:W-:Y:S02]  /*4540*/  UIMAD UR4, UR4, UR7, URZ ;  /* 0x00000007040472a4 */ /* 0x000fe4000f8e02ff */
[----:B------:R-:W-:-:S02]  /*4550*/  ULOP3.LUT UR20, UR5, 0x3fff, URZ, 0xc0, !UPT ;  /* 0x00003fff05147892 */ /* 0x000fc4000f8ec0ff */
[----:B--2---:R-:W-:Y:S01]  /*4560*/  UIMAD UR4, UR4, UR8, URZ ;  /* 0x00000008040472a4 */ /* 0x004fe2000f8e02ff */
[----:B------:R-:W-:-:S03]  /*4570*/  UMOV UR25, 0x10110010 ;  /* 0x1011001000197882 */ /* 0x000fc60000000000 */
[----:B------:R-:W-:Y:S02]  /*4580*/  UIMAD UR6, UR4, UR9, URZ ;  /* 0x00000009040672a4 */ /* 0x000fe4000f8e02ff */
[----:B------:R-:W-:Y:S02]  /*4590*/  UIADD3 UR4, UPT, UPT, UR17, 0x4400, URZ ;  /* 0x0000440011047890 */ /* 0x000fe4000fffe0ff */
[----:B------:R-:W-:Y:S02]  /*45a0*/  UIADD3 UR29, UPT, UPT, UR6, -0x1, URZ ;  /* 0xffffffff061d7890 */ /* 0x000fe4000fffe0ff */
[----:B------:R-:W-:Y:S02]  /*45b0*/  USHF.R.U32.HI UR4, URZ, 0x4, UR4 ;  /* 0x00000004ff047899 */ /* 0x000fe40008011604 */
[----:B------:R-:W-:Y:S02]  /*45c0*/  UISETP.GE.AND UP4, UPT, UR6, 0x1, UPT ;  /* 0x000000010600788c */ /* 0x000fe4000bf86270 */
[----:B------:R-:W-:-:S04]  /*45d0*/  ULOP3.LUT UR4, UR4, 0x3fff, URZ, 0xc0, !UPT ;  /* 0x00003fff04047892 */ /* 0x000fc8000f8ec0ff */
[----:B------:R-:W-:Y:S01]  /*45e0*/  ULOP3.LUT UR19, UR4, 0x10000, URZ, 0xfc, !UPT ;  /* 0x0001000004137892 */ /* 0x000fe2000f8efcff */
[C---:B-1----:R-:W-:Y:S01]  /*45f0*/  VIADD R5, R3.reuse, 0x40 ;  /* 0x0000004003057836 */ /* 0x042fe20000000000 */
[----:B------:R-:W-:-:S04]  /*4600*/  LOP3.LUT R4, R3, 0xffff, RZ, 0xc0, !PT ;  /* 0x0000ffff03047812 */ /* 0x000fc800078ec0ff */
[----:B------:R-:W-:-:S05]  /*4610*/  LOP3.LUT R5, R5, 0xffff, RZ, 0xc0, !PT ;  /* 0x0000ffff05057812 */ /* 0x000fca00078ec0ff */
[----:B------:R1:W-:Y:S02]  /*4620*/  STL.64 [R1], R4 ;  /* 0x0000000401007387 */ /* 0x0003e40000100a00 */
.L_x_86:
[----:B-1----:R-:W-:-:S04]  /*4630*/  SHF.L.U32 R5, R2, 0x1f, RZ ;  /* 0x0000001f02057819 */ /* 0x002fc800000006ff */
[----:B------:R-:W1:Y:S02]  /*4640*/  SYNCS.PHASECHK.TRANS64.TRYWAIT P0, [UR17+0x160], R5 ;  /* 0x00016005ff0075a7 */ /* 0x000e640008001111 */
[----:B-1-34-:R-:W-:Y:S05]  /*4650*/  @!P0 BRA `(.L_x_78) ;  /* 0x0000004800688947 */ /* 0x01afea0003800000 */
.L_x_173:
[----:B-1----:R-:W1:Y:S01]  /*4660*/  LDS.128 R4, [UR17+0x1a0] ;  /* 0x0001a011ff047984 */ /* 0x002e620008000c00 */
[----:B------:R-:W-:Y:S01]  /*4670*/  ULEA UR22, UR21, UR17, 0x3 ;  /* 0x0000001115167291 */ /* 0x000fe2000f8e18ff */
[----:B------:R-:W-:Y:S01]  /*4680*/  @!PT LDS RZ, [RZ] ;  /* 0x00000000fffff984 */ /* 0x000fe20000000800 */
[----:B------:R-:W-:Y:S01]  /*4690*/  @!PT LDS RZ, [RZ] ;  /* 0x00000000fffff984 */ /* 0x000fe20000000800 */
[----:B------:R-:W-:Y:S01]  /*46a0*/  @!PT LDS RZ, [RZ] ;  /* 0x00000000fffff984 */ /* 0x000fe20000000800 */
[----:B------:R-:W-:Y:S01]  /*46b0*/  @!PT LDS RZ, [RZ] ;  /* 0x00000000fffff984 */ /* 0x000fe20000000800 */
[----:B------:R2:W-:Y:S06]  /*46c0*/  MEMBAR.ALL.CTA ;  /* 0x0000000000007992 */ /* 0x0005ec0000008000 */
[----:B--2---:R-:W2:Y:S02]  /*46d0*/  FENCE.VIEW.ASYNC.S ;  /* 0x00000000000073c6 */ /* 0x004ea40000000000 */
[----:B--2---:R-:W-:Y:S01]  /*46e0*/  SYNCS.ARRIVE.TRANS64.RED.A1T0 RZ, [UR23], RZ ;  /* 0x000000ffffff79a7 */ /* 0x004fe20008100417 */
[----:B-1----:R-:W-:Y:S01]  /*46f0*/  LOP3.LUT P2, RZ, R6, 0x1, RZ, 0xc0, !PT ;  /* 0x0000000106ff7812 */ /* 0x002fe2000784c0ff */
[----:B------:R-:W-:-:S12]  /*4700*/  BRA.U UP3, `(.L_x_79) ;  /* 0x00000001030c7547 */ /* 0x000fd8000b800000 */
[----:B------:R-:W-:-:S04]  /*4710*/  SHF.L.U32 R5, R8, 0x1f, RZ ;  /* 0x0000001f08057819 */ /* 0x000fc800000006ff */
[----:B------:R-:W1:Y:S02]  /*4720*/  SYNCS.PHASECHK.TRANS64.TRYWAIT P0, [UR22+0x180], R5 ;  /* 0x00018005ff0075a7 */ /* 0x000e640008001116 */
[----:B-1----:R-:W-:Y:S05]  /*4730*/  @!P0 BRA `(.L_x_80) ;  /* 0x0000004800488947 */ /* 0x002fea0003800000 */
.L_x_79:
[----:B------:R-:W-:Y:S05]  /*4740*/  BRA.U UP3, `(.L_x_81) ;  /* 0x0000000103d47547 */ /* 0x000fea000b800000 */
[----:B------:R-:W-:Y:S05]  /*4750*/  BRA.U !UP4, `(.L_x_82) ;  /* 0x000000010cc47547 */ /* 0x000fea000b800000 */
[----:B------:R-:W-:Y:S01]  /*4760*/  ULEA UR4, UR21, UR43, 0x2 ;  /* 0x0000002b15047291 */ /* 0x000fe2000f8e10ff */
[----:B-1----:R-:W-:-:S08]  /*4770*/  SHF.L.U32 R4, R0, 0x1f, RZ ;  /* 0x0000001f00047819 */ /* 0x002fd000000006ff */
[----:B------:R-:W5:Y:S01]  /*4780*/  LDL R5, [UR4] ;  /* 0x00000004ff057983 */ /* 0x000f620008100800 */
[----:B------:R-:W-:Y:S02]  /*4790*/  ULEA UR4, UR16, UR17, 0x3 ;  /* 0x0000001110047291 */ /* 0x000fe4000f8e18ff */
[----:B------:R-:W-:Y:S01]  /*47a0*/  UPLOP3.LUT UP2, UPT, UPT, UPT, UPT, 0x40, 0x4 ;  /* 0x000000000004789c */ /* 0x000fe20003f4e870 */
[----:B------:R-:W-:Y:S01]  /*47b0*/  UMOV UR15, UR29 ;  /* 0x0000001d000f7c82 */ /* 0x000fe20008000000 */
[----:B------:R-:W-:-:S05]  /*47c0*/  UMOV UR5, UR16 ;  /* 0x0000001000057c82 */ /* 0x000fca0008000000 */
[----:B------:R1:W2:Y:S04]  /*47d0*/  SYNCS.PHASECHK.TRANS64.TRYWAIT P1, [UR4], R4 ;  /* 0x00000004ff0075a7 */ /* 0x0002a80008021104 */
.L_x_85:
[----:B---3--:R-:W-:Y:S01]  /*47e0*/  ULEA UR10, UR5, UR17, 0x3 ;  /* 0x00000011050a7291 */ /* 0x008fe2000f8e18ff */
[----:B--2-4-:R-:W-:Y:S11]  /*47f0*/  @P1 BRA `(.L_x_83) ;  /* 0x00000000000c1947 */ /* 0x014ff60003800000 */
[----:B------:R-:W-:Y:S04]  /*4800*/  SHF.L.U32 R6, R0, 0x1f, RZ ;  /* 0x0000001f00067819 */ /* 0x000fe800000006ff */
[----:B------:R-:W2:Y:S02]  /*4810*/  SYNCS.PHASECHK.TRANS64.TRYWAIT P0, [UR10], R6 ;  /* 0x00000006ff0075a7 */ /* 0x000ea4000800110a */
[----:B--2---:R-:W-:Y:S05]  /*4820*/  @!P0 BRA `(.L_x_84) ;  /* 0x0000004800248947 */ /* 0x004fea0003800000 */
.L_x_83:
[----:B------:R-:W-:Y:S01]  /*4830*/  UISETP.NE.AND UP0, UPT, UR15, URZ, UPT ;  /* 0x000000ff0f00728c */ /* 0x000fe2000bf05270 */
[----:B------:R-:W-:Y:S01]  /*4840*/  PLOP3.LUT P1, PT, PT, PT, PT, 0x80, 0x8 ;  /* 0x000000000008781c */ /* 0x000fe20003f2f070 */
[----:B------:R-:W-:Y:S02]  /*4850*/  UIADD3 UR4, UPT, UPT, UR5, 0x1, URZ ;  /* 0x0000000105047890 */ /* 0x000fe4000fffe0ff */
[----:B------:R-:W-:Y:S02]  /*4860*/  ULEA UR8, UR5, UR20, 0x7 ;  /* 0x0000001405087291 */ /* 0x000fe4000f8e38ff */
[----:B------:R-:W-:Y:S01]  /*4870*/  UISETP.NE.AND UP1, UPT, UR4, 0x14, UPT ;  /* 0x000000140400788c */ /* 0x000fe2000bf25270 */
[----:B------:R-:W-:Y:S01]  /*4880*/  PLOP3.LUT P0, PT, PT, PT, UP0, 0x80, 0x8 ;  /* 0x000000000008781c */ /* 0x000fe20003f0f008 */
[----:B------:R-:W-:Y:S02]  /*4890*/  UIADD3 UR12, UPT, UPT, UR8, 0x40, URZ ;  /* 0x00000040080c7890 */ /* 0x000fe4000fffe0ff */
[----:B------:R-:W-:Y:S02]  /*48a0*/  USEL UR6, URZ, 0x1, UP1 ;  /* 0x00000001ff067887 */ /* 0x000fe40008800000 */
[----:B------:R-:W-:Y:S02]  /*48b0*/  USEL UR16, UR4, URZ, UP1 ;  /* 0x000000ff04107287 */ /* 0x000fe40008800000 */
[----:B------:R-:W-:Y:S02]  /*48c0*/  UIADD3 UR10, UPT, UPT, UR10, 0xa0, URZ ;  /* 0x000000a00a0a7890 */ /* 0x000fe4000fffe0ff */
[----:B------:R-:W-:Y:S01]  /*48d0*/  @UP0 ULEA UR4, UR16, UR17, 0x3 ;  /* 0x0000001110040291 */ /* 0x000fe2000f8e18ff */
[----:B------:R-:W-:Y:S01]  /*48e0*/  LOP3.LUT R0, R0, UR6, RZ, 0x3c, !PT ;  /* 0x0000000600007c12 */ /* 0x000fe2000f8e3cff */
[----:B------:R-:W-:Y:S01]  /*48f0*/  UMOV UR9, 0xc0004010 ;  /* 0xc000401000097882 */ /* 0x000fe20000000000 */
[----:B------:R-:W-:Y:S01]  /*4900*/  UMOV UR13, 0xc0004010 ;  /* 0xc0004010000d7882 */ /* 0x000fe20000000000 */
[----:B------:R-:W-:Y:S01]  /*4910*/  UMOV UR7, 0x80004020 ;  /* 0x8000402000077882 */ /* 0x000fe20000000000 */
[----:B-1----:R-:W-:Y:S04]  /*4920*/  @P0 SHF.L.U32 R4, R0, 0x1f, RZ ;  /* 0x0000001f00040819 */ /* 0x002fe800000006ff */
[----:B------:R3:W4:Y:S01]  /*4930*/  @P0 SYNCS.PHASECHK.TRANS64.TRYWAIT P1, [UR4], R4 ;  /* 0x00000004ff0005a7 */ /* 0x0007220008021104 */
[----:B------:R-:W-:Y:S11]  /*4940*/  ELECT P0, URZ, PT ;  /* 0x0000000000ff782f */ /* 0x000ff60003800000 */
[----:B------:R-:W-:Y:S02]  /*4950*/  @!UPT UIADD3 URZ, UPT, UPT, URZ, URZ, URZ ;  /* 0x000000fffffff290 */ /* 0x000fe4000fffe0ff */
[C---:B-----5:R-:W-:Y:S01]  /*4960*/  @P0 R2UR.BROADCAST UR14, R5.reuse ;  /* 0x00000000050e02ca */ /* 0x060fe200008e0000 */
[----:B------:R-:W-:Y:S01]  /*4970*/  ULEA UR4, UR5, UR19, 0x9 ;  /* 0x0000001305047291 */ /* 0x000fe2000f8e48ff */
[----:B------:R-:W-:Y:S11]  /*4980*/  ELECT P0, URZ, PT ;  /* 0x0000000000ff782f */ /* 0x000ff60003800000 */
[----:B------:R-:W-:Y:S02]  /*4990*/  @!UPT UIADD3 URZ, UPT, UPT, URZ, URZ, URZ ;  /* 0x000000fffffff290 */ /* 0x000fe4000fffe0ff */
[----:B------:R-:W-:Y:S01]  /*49a0*/  @P0 R2UR.BROADCAST UR11, R5 ;  /* 0x00000000050b02ca */ /* 0x000fe200008e0000 */
[----:B------:R-:W-:Y:S01]  /*49b0*/  UIADD3 UR6, UPT, UPT, UR4, 0x2, URZ ;  /* 0x0000000204067890 */ /* 0x000fe2000fffe0ff */
[----:B------:R-:W-:Y:S02]  /*49c0*/  UMOV UR5, 0x80004020 ;  /* 0x8000402000057882 */ /* 0x000fe40000000000 */
[----:B------:R1:W-:Y:S01]  /*49d0*/  UTCQMMA.2CTA gdesc[UR4], gdesc[UR8], tmem[UR14], tmem[UR26], idesc[UR27], UP2 ;  /* 0x00ff1a08040075ea */ /* 0x0003e2000920030e */
[----:B------:R-:W-:Y:S08]  /*49e0*/  UPLOP3.LUT UP2, UPT, UPT, UPT, UPT, 0x80, 0x8 ;  /* 0x000000000008789c */ /* 0x000ff00003f4f070 */
[----:B------:R3:W-:Y:S01]  /*49f0*/  UTCQMMA.2CTA gdesc[UR6], gdesc[UR12], tmem[UR11], tmem[UR24], idesc[UR25], UPT ;  /* 0x00ff180c060075ea */ /* 0x0007e2000ba0030b */
[----:B------:R3:W-:Y:S01]  /*4a00*/  UTCBAR.2CTA.MULTICAST [UR10], URZ, UR18 ;  /* 0x000000ff0a0073e9 */ /* 0x0007e20008200812 */
[----:B-1----:R-:W-:Y:S02]  /*4a10*/  UIADD3 UR4, UPT, UPT, UR15, 0x1, URZ ;  /* 0x000000010f047890 */ /* 0x002fe4000fffe0ff */
[----:B------:R-:W-:Y:S02]  /*4a20*/  UIADD3 UR8, UPT, UPT, UR15, -0x1, URZ ;  /* 0xffffffff0f087890 */ /* 0x000fe4000fffe0ff */
[----:B------:R-:W-:Y:S01]  /*4a30*/  UISETP.GT.U32.AND UP0, UPT, UR4, 0x1, UPT ;  /* 0x000000010400788c */ /* 0x000fe2000bf04070 */
[----:B------:R-:W-:Y:S04]  /*4a40*/  UMOV UR5, UR16 ;  /* 0x0000001000057c82 */ /* 0x000fe80008000000 */
[----:B------:R-:W-:Y:S04]  /*4a50*/  UMOV UR15, UR8 ;  /* 0x00000008000f7c82 */ /* 0x000fe80008000000 */
[----:B------:R-:W-:Y:S05]  /*4a60*/  BRA.U UP0, `(.L_x_85) ;  /* 0xfffffffd005c7547 */ /* 0x000fea000b83ffff */
.L_x_82:
[----:B------:R-:W-:-:S09]  /*4a70*/  UIADD3 UR4, UPT, UPT, UR22, 0x170, URZ ;  /* 0x0000017016047890 */ /* 0x000fd2000fffe0ff */
[----:B------:R2:W-:Y:S01]  /*4a80*/  UTCBAR.2CTA.MULTICAST [UR4], URZ, UR28 ;  /* 0x000000ff040073e9 */ /* 0x0005e2000820081c */
[----:B------:R-:W-:Y:S02]  /*4a90*/  NOP ;  /* 0x0000000000007918 */ /* 0x000fe40000000000 */
.L_x_81:
[----:B--2---:R-:W-:Y:S01]  /*4aa0*/  UIADD3 UR4, UPT, UPT, UR21, 0x1, URZ ;  /* 0x0000000115047890 */ /* 0x004fe2000fffe0ff */
[----:B------:R-:W-:-:S03]  /*4ab0*/  LOP3.LUT R2, R2, 0x1, RZ, 0x3c, !PT ;  /* 0x0000000102027812 */ /* 0x000fc600078e3cff */
[----:B------:R-:W-:-:S04]  /*4ac0*/  UISETP.NE.AND UP0, UPT, UR4, 0x2, UPT ;  /* 0x000000020400788c */ /* 0x000fc8000bf05270 */
[----:B------:R-:W-:Y:S02]  /*4ad0*/  USEL UR5, URZ, 0x1, UP0 ;  /* 0x00000001ff057887 */ /* 0x000fe40008000000 */
[----:B------:R-:W-:-:S04]  /*4ae0*/  USEL UR21, UR4, URZ, UP0 ;  /* 0x000000ff04157287 */ /* 0x000fc80008000000 */
[----:B------:R-:W-:Y:S01]  /*4af0*/  LOP3.LUT R8, R8, UR5, RZ, 0x3c, !PT ;  /* 0x0000000508087c12 */ /* 0x000fe2000f8e3cff */
[----:B------:R-:W-:Y:S07]  /*4b00*/  @P2 BRA `(.L_x_86) ;  /* 0xfffffff800c82947 */ /* 0x000fee000383ffff */
[----:B------:R-:W2:Y:S01]  /*4b10*/  S2UR UR8, SR_CgaCtaId ;  /* 0x00000000000879c3 */ /* 0x000ea20000008800 */
[----:B------:R-:W-:Y:S01]  /*4b20*/  ELECT P0, URZ, PT ;  /* 0x0000000000ff782f */ /* 0x000fe20003800000 */
[----:B------:R-:W-:Y:S01]  /*4b30*/  HFMA2 R0, -RZ, RZ, 0, 5.9604644775390625e-08 ;  /* 0x00000001ff007431 */ /* 0x000fe200000001ff */
[----:B------:R-:W-:-:S05]  /*4b40*/  UMOV UR4, 0x40 ;  /* 0x0000004000047882 */ /* 0x000fca0000000000 */
[----:B------:R-:W-:Y:S01]  /*4b50*/  UVIRTCOUNT.DEALLOC.SMPOOL 0x80 ;  /* 0x000000800000784c */ /* 0x000fe20000000000 */
[----:B------:R-:W-:Y:S02]  /*4b60*/  UISETP.NE.AND UP0, UPT, UR31, URZ, UPT ;  /* 0x000000ff1f00728c */ /* 0x000fe4000bf05270 */
[----:B--2---:R-:W-:-:S09]  /*4b70*/  ULEA UR8, UR8, UR4, 0x18 ;  /* 0x0000000408087291 */ /* 0x004fd2000f8ec0ff */
[----:B------:R2:W-:Y:S01]  /*4b80*/  @P0 STS.U8 [UR8+0x1c], R0 ;  /* 0x00001c00ff000988 */ /* 0x0005e20008000008 */
[----:B------:R-:W-:Y:S05]  /*4b90*/  BRA.U UP0, `(.L_x_87) ;  /* 0x0000000100587547 */ /* 0x000fea000b800000 */
[----:B------:R-:W-:Y:S01]  /*4ba0*/  UIADD3 UR5, UPT, UPT, UR17, 0x180, URZ ;  /* 0x0000018011057890 */ /* 0x000fe2000fffe0ff */
[----:B------:R-:W-:-:S03]  /*4bb0*/  SHF.L.U32 R2, R8, 0x1f, RZ ;  /* 0x0000001f08027819 */ /* 0x000fc600000006ff */
[----:B------:R-:W-:-:S09]  /*4bc0*/  ULEA UR4, UR21, UR5, 0x3 ;  /* 0x0000000515047291 */ /* 0x000fd2000f8e18ff */
[----:B------:R-:W1:Y:S02]  /*4bd0*/  SYNCS.PHASECHK.TRANS64.TRYWAIT P0, [UR4], R2 ;  /* 0x00000002ff0075a7 */ /* 0x000e640008001104 */
[----:B-1----:R-:W-:Y:S05]  /*4be0*/  @!P0 BRA `(.L_x_88) ;  /* 0x00000044004c8947 */ /* 0x002fea0003800000 */
.L_x_177:
[----:B------:R-:W-:-:S04]  /*4bf0*/  UIADD3 UR4, UPT, UPT, UR21, 0x1, URZ ;  /* 0x0000000115047890 */ /* 0x000fc8000fffe0ff */
[----:B------:R-:W-:-:S04]  /*4c00*/  UISETP.NE.AND UP1, UPT, UR4, 0x2, UPT ;  /* 0x000000020400788c */ /* 0x000fc8000bf25270 */
[----:B---3--:R-:W-:Y:S02]  /*4c10*/  USEL UR6, URZ, 0x1, UP1 ;  /* 0x00000001ff067887 */ /* 0x008fe40008800000 */
[----:B------:R-:W-:-:S04]  /*4c20*/  USEL UR4, UR4, URZ, UP1 ;  /* 0x000000ff04047287 */ /* 0x000fc80008800000 */
[----:B------:R-:W-:Y:S01]  /*4c30*/  ULEA UR4, UR4, UR5, 0x3 ;  /* 0x0000000504047291 */ /* 0x000fe2000f8e18ff */
[----:B-1----:R-:W-:-:S04]  /*4c40*/  LOP3.LUT R2, R8, UR6, RZ, 0x3c, !PT ;  /* 0x0000000608027c12 */ /* 0x002fc8000f8e3cff */
[----:B------:R-:W-:Y:S01]  /*4c50*/  SHF.L.U32 R2, R2, 0x1f, RZ ;  /* 0x0000001f02027819 */ /* 0x000fe200000006ff */
[----:B--2---:R-:W-:-:S04]  /*4c60*/  IMAD.U32 R0, RZ, RZ, UR4 ;  /* 0x00000004ff007e24 */ /* 0x004fc8000f8e00ff */
[----:B------:R1:W2:Y:S03]  /*4c70*/  SYNCS.PHASECHK.TRANS64.TRYWAIT P0, [R0+URZ], R2 ;  /* 0x00000002000075a7 */ /* 0x0002a600080011ff */
[----:B--2---:R-:W-:Y:S05]  /*4c80*/  @!P0 NANOSLEEP.SYNCS 0x989680 ;  /* 0x009896800000895d */ /* 0x004fea0003900000 */
[----:B------:R-:W2:Y:S02]  /*4c90*/  @!P0 SYNCS.PHASECHK.TRANS64 P0, [R0+URZ], R2 ;  /* 0x00000002000085a7 */ /* 0x000ea400080010ff */
[----:B--2---:R-:W-:Y:S05]  /*4ca0*/  @P0 BRA `(.L_x_89) ;  /* 0x0000000000200947 */ /* 0x004fea0003800000 */
.L_x_90:
[----:B--2---:R2:W3:Y:S02]  /*4cb0*/  SYNCS.PHASECHK.TRANS64.TRYWAIT P0, [R0+URZ], R2 ;  /* 0x00000002000075a7 */ /* 0x0044e400080011ff */
[----:B---3--:R-:W-:Y:S05]  /*4cc0*/  @!P0 NANOSLEEP.SYNCS 0x989680 ;  /* 0x009896800000895d */ /* 0x008fea0003900000 */
[----:B------:R-:W3:Y:S02]  /*4cd0*/  @!P0 SYNCS.PHASECHK.TRANS64 P0, [R0+URZ], R2 ;  /* 0x00000002000085a7 */ /* 0x000ee400080010ff */
[----:B---3--:R-:W-:Y:S05]  /*4ce0*/  @!P0 BRA `(.L_x_90) ;  /* 0xfffffffc00f08947 */ /* 0x008fea000383ffff */
[----:B------:R-:W-:Y:S05]  /*4cf0*/  BRA `(.L_x_89) ;  /* 0x00000000000c7947 */ /* 0x000fea0003800000 */
.L_x_87:
[----:B------:R-:W-:-:S04]  /*4d00*/  UIADD3 UR4, UPT, UPT, UR17, 0x190, URZ ;  /* 0x0000019011047890 */ /* 0x000fc8000fffe0ff */
[----:B------:R-:W-:-:S09]  /*4d10*/  UPRMT UR4, UR30, 0x654, UR4 ;  /* 0x000006541e047896 */ /* 0x000fd20008000004 */
[----:B------:R-:W-:Y:S03]  /*4d20*/  SYNCS.ARRIVE.TRANS64.RED.A1T0 RZ, [UR4], RZ ;  /* 0x000000ffffff79a7 */ /* 0x000fe60008100404 */
.L_x_89:
[----:B-12---:R-:W-:Y:S01]  /*4d30*/  SHF.L.U32 R2, RZ, 0x1f, RZ ;  /* 0x0000001fff027819 */ /* 0x006fe200000006ff */
[----:B------:R-:W-:Y:S01]  /*4d40*/  UIADD3 UR4, UPT, UPT, UR17, 0x190, URZ ;  /* 0x0000019011047890 */ /* 0x000fe2000fffe0ff */
[----:B------:R-:W-:Y:S02]  /*4d50*/  PLOP3.LUT P0, PT, PT, PT, UP0, 0x80, 0x8 ;  /* 0x000000000008781c */ /* 0x000fe40003f0f008 */
[----:B----4-:R-:W1:Y:S02]  /*4d60*/  SYNCS.PHASECHK.TRANS64.TRYWAIT P1, [UR17+0x190], R2 ;  /* 0x00019002ff0075a7 */ /* 0x010e640008021111 */
[----:B-1----:R-:W-:Y:S09]  /*4d70*/  @!P1 BRA `(.L_x_91) ;  /* 0x0000004400009947 */ /* 0x002ff20003800000 */
.L_x_179:
[----:B------:R-:W-:Y:S01]  /*4d80*/  @!UP0 UPRMT UR4, UR30, 0x654, UR4 ;  /* 0x000006541e048896 */ /* 0x000fe20008000004 */
[----:B------:R-:W-:Y:S01]  /*4d90*/  LOP3.LUT R3, R3, 0xffff, RZ, 0xc0, !PT ;  /* 0x0000ffff03037812 */ /* 0x000fe200078ec0ff */
[----:B-1----:R-:W-:-:S03]  /*4da0*/  IMAD.MOV.U32 R2, RZ, RZ, 0xffff ;  /* 0x0000ffffff027424 */ /* 0x002fc600078e00ff */
[----:B------:R-:W-:-:S04]  /*4db0*/  SHF.R.U32.HI R3, RZ, 0x5, R3 ;  /* 0x00000005ff037819 */ /* 0x000fc80000011603 */
[----:B------:R-:W-:Y:S01]  /*4dc0*/  @!P0 SYNCS.ARRIVE.TRANS64.RED.A1T0 RZ, [UR4], RZ ;  /* 0x000000ffffff89a7 */ /* 0x000fe20008100404 */
[----:B------:R-:W-:Y:S01]  /*4dd0*/  NOP ;  /* 0x0000000000007918 */ /* 0x000fe20000000000 */
[----:B------:R-:W1:Y:S01]  /*4de0*/  LDS R0, [UR8+0x14] ;  /* 0x00001408ff007984 */ /* 0x000e620008000800 */
[----:B------:R-:W-:-:S04]  /*4df0*/  SHF.L.U32 R2, R2, R3, RZ ;  /* 0x0000000302027219 */ /* 0x000fc800000006ff */
[----:B-1----:R-:W-:-:S04]  /*4e00*/  LOP3.LUT R0, R0, R2, RZ, 0xc0, !PT ;  /* 0x0000000200007212 */ /* 0x002fc800078ec0ff */
[----:B------:R-:W-:Y:S01]  /*4e10*/  ISETP.NE.AND P0, PT, R0, R2, PT ;  /* 0x000000020000720c */ /* 0x000fe20003f05270 */
[----:B------:R-:W-:-:S05]  /*4e20*/  IMAD.MOV.U32 R0, RZ, RZ, 0x1 ;  /* 0x00000001ff007424 */ /* 0x000fca00078e00ff */
[----:B------:R-:W-:-:S07]  /*4e30*/  SHF.L.U32 R0, R0, R3, RZ ;  /* 0x0000000300007219 */ /* 0x000fce00000006ff */
[----:B------:R-:W-:Y:S05]  /*4e40*/  @P0 BRA `(.L_x_92) ;  /* 0x00000000005c0947 */ /* 0x000fea0003800000 */
[----:B------:R-:W1:Y:S02]  /*4e50*/  LDS R3, [UR8+0x18] ;  /* 0x00001808ff037984 */ /* 0x000e640008000800 */
[----:B-1----:R-:W-:-:S04]  /*4e60*/  LOP3.LUT R3, R3, R0, RZ, 0xc0, !PT ;  /* 0x0000000003037212 */ /* 0x002fc800078ec0ff */
[----:B------:R-:W-:-:S13]  /*4e70*/  ISETP.NE.AND P0, PT, R3, R0, PT ;  /* 0x000000000300720c */ /* 0x000fda0003f05270 */
[----:B------:R-:W-:Y:S05]  /*4e80*/  @P0 BRA `(.L_x_93) ;  /* 0x0000000000400947 */ /* 0x000fea0003800000 */
[----:B------:R-:W-:Y:S01]  /*4e90*/  R2UR UR4, R2 ;  /* 0x00000000020472ca */ /* 0x000fe200000e0000 */
[----:B------:R-:W1:Y:S01]  /*4ea0*/  S2R R3, SR_LANEID ;  /* 0x0000000000037919 */ /* 0x000e620000000000 */
[----:B------:R-:W-:-:S04]  /*4eb0*/  LOP3.LUT R0, RZ, R0, RZ, 0x33, !PT ;  /* 0x00000000ff007212 */ /* 0x000fc800078e33ff */
[----:B---3--:R-:W2:Y:S07]  /*4ec0*/  REDUX UR6, R0 ;  /* 0x00000000000673c4 */ /* 0x008eae0000000000 */
[----:B------:R-:W-:-:S03]  /*4ed0*/  ULOP3.LUT UR5, URZ, UR4, URZ, 0x33, !UPT ;  /* 0x00000004ff057292 */ /* 0x000fc6000f8e33ff */
[----:B------:R-:W-:Y:S02]  /*4ee0*/  VOTEU.ANY UR4, UPT, PT ;  /* 0x0000000000047886 */ /* 0x000fe400038e0100 */
[----:B------:R-:W-:Y:S01]  /*4ef0*/  UFLO.U32 UR4, UR4 ;  /* 0x00000004000472bd */ /* 0x000fe200080e0000 */
[----:B------:R-:W-:-:S04]  /*4f00*/  IMAD.U32 R2, RZ, RZ, UR5 ;  /* 0x00000005ff027e24 */ /* 0x000fc8000f8e00ff */
[----:B------:R-:W3:Y:S02]  /*4f10*/  REDUX UR7, R2 ;  /* 0x00000000020773c4 */ /* 0x000ee40000000000 */
[----:B------:R4:W-:Y:S01]  /*4f20*/  UTCATOMSWS.AND URZ, UR5 ;  /* 0x0000000500ff79e3 */ /* 0x0009e20008000000 */
[----:B--2---:R-:W-:Y:S01]  /*4f30*/  IMAD.U32 R0, RZ, RZ, UR6 ;  /* 0x00000006ff007e24 */ /* 0x004fe2000f8e00ff */
[----:B-1----:R-:W-:Y:S01]  /*4f40*/  ISETP.EQ.U32.AND P0, PT, R3, UR4, PT ;  /* 0x0000000403007c0c */ /* 0x002fe2000bf02070 */
[----:B---3--:R-:W-:-:S12]  /*4f50*/  IMAD.U32 R2, RZ, RZ, UR7 ;  /* 0x00000007ff027e24 */ /* 0x008fd8000f8e00ff */
[----:B------:R4:W-:Y:S04]  /*4f60*/  @P0 ATOMS.AND RZ, [UR8+0x14], R2 ;  /* 0x00001402ffff098c */ /* 0x0009e8000a800008 */
[----:B------:R4:W-:Y:S01]  /*4f70*/  @P0 ATOMS.AND RZ, [UR8+0x18], R0 ;  /* 0x00001800ffff098c */ /* 0x0009e2000a800008 */
[----:B------:R-:W-:Y:S05]  /*4f80*/  BRA `(.L_x_94) ;  /* 0x0000000000147947 */ /* 0x000fea0003800000 */
.L_x_93:
[----:B------:R-:W-:Y:S02]  /*4f90*/  MOV R2, 0x4fb0 ;  /* 0x00004fb000027802 */ /* 0x000fe40000000f00 */
[----:B---3-5:R-:W-:Y:S05]  /*4fa0*/  CALL.REL.NOINC `($__internal_0_$__cuda_sm10x_tcgen05_guardrail_trap_col_being_dealloced_not_returned_by_alloc) ;  /* 0x0000004400187944 */ /* 0x028fea0003c00000 */
[----:B------:R-:W-:Y:S05]  /*4fb0*/  BRA `(.L_x_94) ;  /* 0x0000000000087947 */ /* 0x000fea0003800000 */
.L_x_92:
[----:B------:R-:W-:Y:S02]  /*4fc0*/  MOV R2, 0x4fe0 ;  /* 0x00004fe000027802 */ /* 0x000fe40000000f00 */
[----:B---3-5:R-:W-:Y:S05]  /*4fd0*/  CALL.REL.NOINC `($__internal_2_$__cuda_sm10x_tcgen05_guardrail_trap_unallocated_columns_being_dealloced) ;  /* 0x0000004400247944 */ /* 0x028fea0003c00000 */
.L_x_94:
[----:B------:R-:W-:Y:S01]  /*4fe0*/  NOP ;  /* 0x0000000000007918 */ /* 0x000fe20000000000 */
[----:B----4-:R-:W-:Y:S05]  /*4ff0*/  EXIT ;  /* 0x000000000000794d */ /* 0x010fea0003800000 */
.L_x_66:
[----:B------:R-:W-:-:S09]  /*5000*/  UISETP.NE.OR UP0, UPT, UR18, 0x3, !UP3 ;  /* 0x000000031200788c */ /* 0x000fd2000df05670 */
[----:B------:R-:W-:Y:S05]  /*5010*/  BRA.U UP0, `(.L_x_95) ;  /* 0x0000000d007c7547 */ /* 0x000fea000b800000 */
[----:B------:R-:W2:Y:S01]  /*5020*/  LDCU.64 UR4, c[0x0][0x988] ;  /* 0x00013100ff0477ac */ /* 0x000ea20008000a00 */
[----:B------:R-:W3:Y:S01]  /*5030*/  S2UR UR10, SR_CgaCtaId ;  /* 0x00000000000a79c3 */ /* 0x000ee20000008800 */
[----:B------:R-:W-:Y:S01]  /*5040*/  HFMA2 R10, -RZ, RZ, 0, 5.9604644775390625e-08 ;  /* 0x00000001ff0a7431 */ /* 0x000fe200000001ff */
[----:B------:R-:W-:Y:S01]  /*5050*/  MOV R9, RZ ;  /* 0x000000ff00097202 */ /* 0x000fe20000000f00 */
[----:B------:R-:W4:Y:S01]  /*5060*/  LDCU UR36, c[0x0][0x370] ;  /* 0x00006e00ff2477ac */ /* 0x000f220008000800 */
[----:B------:R-:W-:Y:S01]  /*5070*/  HFMA2 R2, -RZ, RZ, 0, 0.0078125 ;  /* 0x00002000ff027431 */ /* 0x000fe200000001ff */
[----:B------:R-:W4:Y:S03]  /*5080*/  LDCU.128 UR32, c[0x0][0xc10] ;  /* 0x00018200ff2077ac */ /* 0x000f260008000c00 */
[----:B------:R-:W1:Y:S01]  /*5090*/  LDC.64 R12, c[0x0][0x348] ;  /* 0x0000d200ff0c7b82 */ /* 0x000e620000000a00 */
[----:B------:R-:W3:Y:S01]  /*50a0*/  LDCU UR29, c[0x0][0x374] ;  /* 0x00006e80ff1d77ac */ /* 0x000ee20008000800 */
[----:B------:R-:W3:Y:S01]  /*50b0*/  LDCU.64 UR30, c[0x0][0x990] ;  /* 0x00013200ff1e77ac */ /* 0x000ee20008000a00 */
[----:B------:R-:W3:Y:S01]  /*50c0*/  LDCU UR17, c[0x0][0xc0c] ;  /* 0x00018180ff1177ac */ /* 0x000ee20008000800 */
[----:B--2---:R-:W-:Y:S01]  /*50d0*/  UISETP.NE.U32.AND UP0, UPT, UR4, URZ, UPT ;  /* 0x000000ff0400728c */ /* 0x004fe2000bf05070 */
[----:B------:R-:W2:Y:S01]  /*50e0*/  LDCU UR43, c[0x0][0xc20] ;  /* 0x00018400ff2b77ac */ /* 0x000ea20008000800 */
[----:B------:R-:W2:Y:S01]  /*50f0*/  LDCU UR4, c[0x0][0xc30] ;  /* 0x00018600ff0477ac */ /* 0x000ea20008000800 */
[----:B------:R-:W-:Y:S01]  /*5100*/  UMOV UR28, 0x400 ;  /* 0x00000400001c7882 */ /* 0x000fe20000000000 */
[----:B----4-:R-:W-:-:S02]  /*5110*/  UIMAD.WIDE.U32 UR6, UR36, UR32, URZ ;  /* 0x00000020240672a5 */ /* 0x010fc4000f8e00ff */
[----:B---3--:R-:W-:Y:S02]  /*5120*/  UIMAD.WIDE.U32 UR8, UR29, UR35, URZ ;  /* 0x000000231d0872a5 */ /* 0x008fe4000f8e00ff */
[----:B------:R-:W-:Y:S02]  /*5130*/  ULEA UR28, UR10, UR28, 0x18 ;  /* 0x0000001c0a1c7291 */ /* 0x000fe4000f8ec0ff */
[----:B------:R-:W-:Y:S02]  /*5140*/  UISETP.NE.U32.AND UP6, UPT, UR30, URZ, UPT ;  /* 0x000000ff1e00728c */ /* 0x000fe4000bfc5070 */
[----:B------:R-:W-:Y:S02]  /*5150*/  UIADD3 UR38, UPT, UPT, UR28, 0x140, URZ ;  /* 0x000001401c267890 */ /* 0x000fe4000fffe0ff */
[----:B------:R-:W-:Y:S02]  /*5160*/  UIADD3 UR37, UPT, UPT, UR28, 0x168, URZ ;  /* 0x000001681c257890 */ /* 0x000fe4000fffe0ff */
[----:B------:R-:W-:-:S02]  /*5170*/  UISETP.NE.AND.EX UP5, UPT, UR5, URZ, UPT, UP0 ;  /* 0x000000ff0500728c */ /* 0x000fc4000bfa5300 */
[----:B------:R-:W-:Y:S01]  /*5180*/  UISETP.NE.AND UP0, UPT, UR39, 0x1, UPT ;  /* 0x000000012700788c */ /* 0x000fe2000bf05270 */
[----:B------:R-:W-:Y:S01]  /*5190*/  UMOV UR41, UR7 ;  /* 0x0000000700297c82 */ /* 0x000fe20008000000 */
[----:B------:R-:W-:Y:S01]  /*51a0*/  UMOV UR40, UR9 ;  /* 0x0000000900287c82 */ /* 0x000fe20008000000 */
[----:B------:R-:W-:Y:S02]  /*51b0*/  UISETP.NE.AND UP0, UPT, UR17, 0x1, UPT ;  /* 0x000000011100788c */ /* 0x000fe4000bf05270 */
[----:B------:R-:W-:Y:S02]  /*51c0*/  UPLOP3.LUT UP1, UPT, UPT, UPT, UPT, 0x40, 0x4 ;  /* 0x000000000004789c */ /* 0x000fe40003f2e870 */
[----:B------:R-:W-:Y:S01]  /*51d0*/  UISETP.GE.AND UP3, UPT, UR39, 0x1, UPT ;  /* 0x000000012700788c */ /* 0x000fe2000bf66270 */
[----:B------:R-:W3:Y:S01]  /*51e0*/  LDCU.64 UR18, c[0x0][0xc28] ;  /* 0x00018500ff1277ac */ /* 0x000ee20008000a00 */
[----:B------:R-:W-:Y:S02]  /*51f0*/  UISETP.NE.AND.EX UP6, UPT, UR31, URZ, UPT, UP6 ;  /* 0x000000ff1f00728c */ /* 0x000fe4000bfc5360 */
[----:B------:R-:W-:-:S02]  /*5200*/  UPRMT UR38, UR10, 0x654, UR38 ;  /* 0x000006540a267896 */ /* 0x000fc40008000026 */
[----:B------:R-:W-:Y:S02]  /*5210*/  UPRMT UR37, URZ, 0x654, UR37 ;  /* 0x00000654ff257896 */ /* 0x000fe40008000025 */
[----:B------:R-:W-:Y:S02]  /*5220*/  USHF.R.U32.HI UR41, URZ, UR33, UR41 ;  /* 0x00000021ff297299 */ /* 0x000fe40008011629 */
[----:B--2---:R-:W-:Y:S02]  /*5230*/  USHF.R.U32.HI UR40, URZ, UR43, UR40 ;  /* 0x0000002bff287299 */ /* 0x004fe40008011628 */
[----:B------:R-:W-:Y:S02]  /*5240*/  UISETP.NE.AND UP0, UPT, UR34, 0x1, UPT ;  /* 0x000000012200788c */ /* 0x000fe4000bf05270 */
[----:B-1----:R-:W-:-:S11]  /*5250*/  UISETP.NE.AND UP4, UPT, UR4, 0x1, UPT ;  /* 0x000000010400788c */ /* 0x002fd6000bf85270 */
.L_x_103:
[----:B------:R-:W-:Y:S04]  /*5260*/  SHF.L.U32 R3, R9, 0x1f, RZ ;  /* 0x0000001f09037819 */ /* 0x000fe800000006ff */
[----:B-1----:R-:W1:Y:S02]  /*5270*/  SYNCS.PHASECHK.TRANS64.TRYWAIT P0, [UR28+0x160], R3 ;  /* 0x00016003ff0075a7 */ /* 0x002e64000800111c */
[----:B-1----:R-:W-:Y:S05]  /*5280*/  @!P0 BRA `(.L_x_96) ;  /* 0x0000003c00d48947 */ /* 0x002fea0003800000 */
.L_x_181:
[----:B------:R-:W2:Y:S01]  /*5290*/  LDS.128 R4, [UR28+0x1a0] ;  /* 0x0001a01cff047984 */ /* 0x000ea20008000c00 */
[----:B------:R-:W-:Y:S01]  /*52a0*/  UISETP.GE.AND UP0, UPT, UR39, 0x1, UPT ;  /* 0x000000012700788c */ /* 0x000fe2000bf06270 */
[----:B------:R-:W-:Y:S01]  /*52b0*/  @!PT LDS RZ, [RZ] ;  /* 0x00000000fffff984 */ /* 0x000fe20000000800 */
[----:B------:R-:W-:Y:S01]  /*52c0*/  @!PT LDS RZ, [RZ] ;  /* 0x00000000fffff984 */ /* 0x000fe20000000800 */
[----:B------:R-:W-:Y:S01]  /*52d0*/  @!PT LDS RZ, [RZ] ;  /* 0x00000000fffff984 */ /* 0x000fe20000000800 */
[----:B------:R-:W-:Y:S01]  /*52e0*/  @!PT LDS RZ, [RZ] ;  /* 0x00000000fffff984 */ /* 0x000fe20000000800 */
[----:B------:R4:W-:Y:S06]  /*52f0*/  MEMBAR.ALL.CTA ;  /* 0x0000000000007992 */ /* 0x0009ec0000008000 */
[----:B----4-:R-:W4:Y:S02]  /*5300*/  FENCE.VIEW.ASYNC.S ;  /* 0x00000000000073c6 */ /* 0x010f240000000000 */
[----:B----4-:R-:W-:Y:S01]  /*5310*/  SYNCS.ARRIVE.TRANS64.RED.A1T0 RZ, [UR37], RZ ;  /* 0x000000ffffff79a7 */ /* 0x010fe20008100425 */
[----:B--2---:R-:W-:Y:S11]  /*5320*/  LOP3.LUT P0, RZ, R6, 0x1, RZ, 0xc0, !PT ;  /* 0x0000000106ff7812 */ /* 0x004ff6000780c0ff */
[----:B------:R-:W-:Y:S02]  /*5330*/  @!UPT UIADD3 URZ, UPT, UPT, URZ, URZ, URZ ;  /* 0x000000fffffff290 */ /* 0x000fe4000fffe0ff */
[----:B------:R-:W-:Y:S01]  /*5340*/  VOTEU.ANY UP3, P0 ;  /* 0x0000000000ff7886 */ /* 0x000fe20000060100 */
[----:B------:R-:W-:Y:S11]  /*5350*/  PLOP3.LUT P1, PT, PT, PT, UP3, 0x80, 0x8 ;  /* 0x000000000008781c */ /* 0x000ff60003f2f038 */
[----:B------:R-:W-:Y:S02]  /*5360*/  @!UPT UIADD3 URZ, UPT, UPT, URZ, URZ, URZ ;  /* 0x000000fffffff290 */ /* 0x000fe4000fffe0ff */
[----:B-1----:R-:W-:Y:S02]  /*5370*/  @P1 MOV R3, R4 ;  /* 0x0000000400031202 */ /* 0x002fe40000000f00 */
[----:B------:R-:W-:Y:S02]  /*5380*/  @P1 LOP3.LUT R0, R5, 0xffff, RZ, 0xc0, !PT ;  /* 0x0000ffff05001812 */ /* 0x000fe400078ec0ff */
[----:B------:R-:W-:Y:S02]  /*5390*/  @P1 R2UR UR5, R3 ;  /* 0x00000000030512ca */ /* 0x000fe400000e0000 */
[----:B------:R-:W-:Y:S11]  /*53a0*/  @P1 R2UR UR4, R0 ;  /* 0x00000000000412ca */ /* 0x000ff600000e0000 */
[----:B------:R-:W-:Y:S02]  /*53b0*/  @UP3 UMOV UR16, UR5 ;  /* 0x0000000500103c82 */ /* 0x000fe40008000000 */
[----:B------:R-:W-:Y:S01]  /*53c0*/  @UP3 UMOV UR15, UR4 ;  /* 0x00000004000f3c82 */ /* 0x000fe20008000000 */
[----:B------:R-:W-:Y:S05]  /*53d0*/  BRA.U !UP0, `(.L_x_97) ;  /* 0x0000000108c07547 */ /* 0x000fea000b800000 */
[----:B------:R-:W-:Y:S02]  /*53e0*/  UIMAD.WIDE.U32 UR8, UR15, UR35, URZ ;  /* 0x000000230f0872a5 */ /* 0x000fe4000f8e00ff */
[----:B------:R-:W-:Y:S02]  /*53f0*/  UP2UR UR14, UPR, URZ, 0x4 ;  /* 0x00000004ff0e7883 */ /* 0x000fe40008000000 */
[----:B------:R-:W-:Y:S02]  /*5400*/  UISETP.NE.AND UP2, UPT, UR34, 0x1, UPT ;  /* 0x000000012200788c */ /* 0x000fe4000bf45270 */
[----:B------:R-:W-:Y:S02]  /*5410*/  UIMAD.WIDE.U32 UR10, UR16, UR32, URZ ;  /* 0x00000020100a72a5 */ /* 0x000fe4000f8e00ff */
[----:B------:R-:W-:Y:S02]  /*5420*/  USEL UR4, UR29, UR40, !UP2 ;  /* 0x000000281d047287 */ /* 0x000fe4000d000000 */
[----:B------:R-:W-:Y:S02]  /*5430*/  UISETP.NE.AND UP0, UPT, UR17, 0x1, UPT ;  /* 0x000000011100788c */ /* 0x000fe4000bf05270 */
[----:B------:R-:W-:Y:S02]  /*5440*/  UP2UR UR22, UPR, URZ, 0x2 ;  /* 0x00000002ff167883 */ /* 0x000fe40008000000 */
[----:B------:R-:W-:Y:S02]  /*5450*/  UISETP.NE.AND UP1, UPT, UR39, 0x1, UPT ;  /* 0x000000012700788c */ /* 0x000fe4000bf25270 */
[----:B---3--:R-:W-:Y:S02]  /*5460*/  UIMAD.WIDE.U32 UR12, UR4, UR18, URZ ;  /* 0x00000012040c72a5 */ /* 0x008fe4000f8e00ff */
[----:B------:R-:W-:Y:S01]  /*5470*/  USEL UR7, UR36, UR41, !UP0 ;  /* 0x0000002924077287 */ /* 0x000fe2000c000000 */
[----:B------:R-:W-:Y:S02]  /*5480*/  UMOV UR5, UR9 ;  /* 0x0000000900057c82 */ /* 0x000fe40008000000 */
[----:B------:R-:W-:Y:S02]  /*5490*/  USHF.R.U32.HI UR6, URZ, UR43, UR5 ;  /* 0x0000002bff067299 */ /* 0x000fe40008011605 */
[----:B------:R-:W-:Y:S02]  /*54a0*/  UIMAD.WIDE.U32 UR20, UR7, UR18, URZ ;  /* 0x00000012071472a5 */ /* 0x000fe4000f8e00ff */
[----:B------:R-:W-:Y:S02]  /*54b0*/  USEL UR6, UR15, UR6, !UP2 ;  /* 0x000000060f067287 */ /* 0x000fe4000d000000 */
[----:B------:R-:W-:Y:S01]  /*54c0*/  UISETP.NE.AND UP2, UPT, UR14, URZ, UPT ;  /* 0x000000ff0e00728c */ /* 0x000fe2000bf45270 */
[----:B------:R-:W-:Y:S01]  /*54d0*/  UMOV UR5, UR11 ;  /* 0x0000000b00057c82 */ /* 0x000fe20008000000 */
[----:B------:R-:W-:Y:S02]  /*54e0*/  UIMAD.WIDE.U32 UR10, UR6, UR18, URZ ;  /* 0x00000012060a72a5 */ /* 0x000fe4000f8e00ff */
[----:B------:R-:W-:Y:S03]  /*54f0*/  USHF.R.U32.HI UR8, URZ, UR33, UR5 ;  /* 0x00000021ff087299 */ /* 0x000fe60008011605 */
[----:B------:R-:W-:Y:S02]  /*5500*/  UMOV UR5, UR13 ;  /* 0x0000000d00057c82 */ /* 0x000fe40008000000 */
[----:B------:R-:W-:Y:S03]  /*5510*/  @UP1 USHF.R.U32.HI UR4, URZ, UR19, UR5 ;  /* 0x00000013ff041299 */ /* 0x000fe60008011605 */
[----:B------:R-:W-:Y:S01]  /*5520*/  UMOV UR5, UR21 ;  /* 0x0000001500057c82 */ /* 0x000fe20008000000 */
[----:B------:R-:W-:Y:S02]  /*5530*/  UIMAD UR4, UR39, UR4, URZ ;  /* 0x00000004270472a4 */ /* 0x000fe4000f8e02ff */
[----:B------:R-:W-:Y:S02]  /*5540*/  @UP1 USHF.R.U32.HI UR7, URZ, UR19, UR5 ;  /* 0x00000013ff071299 */ /* 0x000fe40008011605 */
[----:B------:R-:W-:Y:S02]  /*5550*/  USEL UR5, UR16, UR8, !UP0 ;  /* 0x0000000810057287 */ /* 0x000fe4000c000000 */
[----:B------:R-:W-:Y:S02]  /*5560*/  UIMAD UR8, UR39, UR7, URZ ;  /* 0x00000007270872a4 */ /* 0x000fe4000f8e02ff */
[----:B------:R-:W-:Y:S03]  /*5570*/  UISETP.GE.AND UP0, UPT, UR6, UR4, UPT ;  /* 0x000000040600728c */ /* 0x000fe6000bf06270 */
[----:B------:R-:W-:Y:S01]  /*5580*/  UMOV UR4, UR11 ;  /* 0x0000000b00047c82 */ /* 0x000fe20008000000 */
[----:B------:R-:W-:Y:S02]  /*5590*/  UISETP.GE.OR UP0, UPT, UR5, UR8, UP0 ;  /* 0x000000080500728c */ /* 0x000fe40008706670 */
[----:B------:R-:W-:Y:S02]  /*55a0*/  USHF.R.U32.HI UR4, URZ, UR19, UR4 ;  /* 0x00000013ff047299 */ /* 0x000fe40008011604 */
[----:B------:R-:W-:Y:S02]  /*55b0*/  UIMAD.WIDE.U32 UR8, UR5, UR18, URZ ;  /* 0x00000012050872a5 */ /* 0x000fe4000f8e00ff */
[----:B------:R-:W-:Y:S04]  /*55c0*/  USEL UR10, UR6, UR4, !UP1 ;  /* 0x00000004060a7287 */ /* 0x000fe8000c800000 */
[----:B------:R-:W-:Y:S01]  /*55d0*/  UIADD3 UR11, UPT, UPT, -UR10, URZ, URZ ;  /* 0x000000ff0a0b7290 */ /* 0x000fe2000fffe1ff */
[----:B------:R-:W-:Y:S02]  /*55e0*/  @!UP0 UMOV UR4, UR9 ;  /* 0x0000000900048c82 */ /* 0x000fe40008000000 */
[----:B------:R-:W-:Y:S02]  /*55f0*/  @!UP0 USHF.R.U32.HI UR4, URZ, UR19, UR4 ;  /* 0x00000013ff048299 */ /* 0x000fe40008011604 */
[----:B------:R-:W-:Y:S02]  /*5600*/  UIMAD UR8, UR39, UR11, UR6 ;  /* 0x0000000b270872a4 */ /* 0x000fe4000f8e0206 */
[----:B------:R-:W-:Y:S02]  /*5610*/  @!UP0 USEL UR4, UR5, UR4, !UP1 ;  /* 0x0000000405048287 */ /* 0x000fe4000c800000 */
[----:B------:R-:W-:Y:S02]  /*5620*/  UISETP.NE.AND UP1, UPT, UR22, URZ, UPT ;  /* 0x000000ff1600728c */ /* 0x000fe4000bf25270 */
[----:B------:R-:W-:Y:S02]  /*5630*/  @!UP0 UIMAD UR8, UR7, UR8, UR4 ;  /* 0x00000008070882a4 */ /* 0x000fe4000f8e0204 */
[----:B------:R-:W-:Y:S02]  /*5640*/  @!UP0 UIADD3 UR9, UPT, UPT, UR10, -UR4, URZ ;  /* 0x800000040a098290 */ /* 0x000fe4000fffe0ff */
[----:B------:R-:W-:Y:S02]  /*5650*/  UIADD3 UR4, UPT, UPT, -UR5, URZ, URZ ;  /* 0x000000ff05047290 */ /* 0x000fe4000fffe1ff */
[----:B------:R-:W-:Y:S02]  /*5660*/  UIADD3 UR7, UPT, UPT, -UR6, URZ, URZ ;  /* 0x000000ff06077290 */ /* 0x000fe4000fffe1ff */
[----:B------:R-:W-:Y:S02]  /*5670*/  @!UP0 UIMAD UR6, UR9, UR39, UR5 ;  /* 0x00000027090682a4 */ /* 0x000fe4000f8e0205 */
[----:B------:R-:W-:Y:S02]  /*5680*/  UIMAD UR16, UR17, UR4, UR16 ;  /* 0x00000004111072a4 */ /* 0x000fe4000f8e0210 */
[----:B------:R-:W-:Y:S01]  /*5690*/  UIMAD UR15, UR34, UR7, UR15 ;  /* 0x00000007220f72a4 */ /* 0x000fe2000f8e020f */
[----:B------:R-:W-:Y:S02]  /*56a0*/  @!UP0 UMOV UR5, UR8 ;  /* 0x0000000800058c82 */ /* 0x000fe40008000000 */
[----:B------:R-:W-:Y:S02]  /*56b0*/  UIMAD UR16, UR5, UR17, UR16 ;  /* 0x00000011051072a4 */ /* 0x000fe4000f8e0210 */
[----:B------:R-:W-:Y:S11]  /*56c0*/  UIMAD UR15, UR6, UR34, UR15 ;  /* 0x00000022060f72a4 */ /* 0x000ff6000f8e020f */
[----:B------:R-:W-:Y:S01]  /*56d0*/  @!UPT UIADD3 URZ, UPT, UPT, URZ, URZ, URZ ;  /* 0x000000fffffff290 */ /* 0x000fe2000fffe0ff */
.L_x_97:
[----:B------:R-:W1:Y:S01]  /*56e0*/  @!UP4 LDCU.128 UR8, c[0x0][0xc10] ;  /* 0x00018200ff08c7ac */ /* 0x000e620008000c00 */
[----:B------:R-:W-:Y:S02]  /*56f0*/  ISETP.NE.U32.AND P2, PT, RZ, UR30, PT ;  /* 0x0000001eff007c0c */ /* 0x000fe4000bf45070 */
[----:B------:R-:W-:Y:S02]  /*5700*/  SHF.L.U32 R3, R10, 0x1f, RZ ;  /* 0x0000001f0a037819 */ /* 0x000fe400000006ff */
[----:B------:R-:W-:Y:S01]  /*5710*/  ISETP.NE.AND.EX P2, PT, RZ, UR31, PT, P2 ;  /* 0x0000001fff007c0c */ /* 0x000fe2000bf45320 */
[----:B------:R-:W2:Y:S01]  /*5720*/  @!UP4 LDCU UR5, c[0x0][0xc0c] ;  /* 0x00018180ff05c7ac */ /* 0x000ea20008000800 */
[----:B-1----:R-:W-:Y:S07]  /*5730*/  UIMAD.WIDE.U32 UR6, UR16, UR8, URZ ;  /* 0x00000008100672a5 */ /* 0x002fee000f8e00ff */
[----:B------:R-:W-:Y:S01]  /*5740*/  @!UP4 UMOV UR4, UR7 ;  /* 0x000000070004cc82 */ /* 0x000fe20008000000 */
[----:B--2---:R-:W-:Y:S02]  /*5750*/  @!UP4 UISETP.NE.AND UP0, UPT, UR5, 0x1, UPT ;  /* 0x000000010500c88c */ /* 0x004fe4000bf05270 */
[----:B------:R-:W-:Y:S02]  /*5760*/  @!UP4 USHF.R.U32.HI UR4, URZ, UR9, UR4 ;  /* 0x00000009ff04c299 */ /* 0x000fe40008011604 */
[----:B------:R-:W-:Y:S02]  /*5770*/  UIMAD.WIDE.U32 UR6, UR15, UR11, URZ ;  /* 0x0000000b0f0672a5 */ /* 0x000fe4000f8e00ff */
[----:B------:R-:W-:Y:S02]  /*5780*/  @!UP4 USEL UR8, UR16, UR4, !UP0 ;  /* 0x000000041008c287 */ /* 0x000fe4000c000000 */
[----:B------:R-:W-:Y:S03]  /*5790*/  @!UP4 UISETP.NE.AND UP0, UPT, UR10, 0x1, UPT ;  /* 0x000000010a00c88c */ /* 0x000fe6000bf05270 */
[----:B------:R-:W-:Y:S02]  /*57a0*/  @!UP4 UMOV UR6, UR7 ;  /* 0x000000070006cc82 */ /* 0x000fe40008000000 */
[----:B------:R-:W1:Y:S02]  /*57b0*/  @!UP4 LDCU UR4, c[0x0][0xc20] ;  /* 0x00018400ff04c7ac */ /* 0x000e640008000800 */
[----:B-1----:R-:W-:Y:S04]  /*57c0*/  @!UP4 USHF.R.U32.HI UR6, URZ, UR4, UR6 ;  /* 0x00000004ff06c299 */ /* 0x002fe80008011606 */
[----:B------:R-:W-:Y:S04]  /*57d0*/  @!UP4 USEL UR6, UR15, UR6, !UP0 ;  /* 0x000000060f06c287 */ /* 0x000fe8000c000000 */
[----:B------:R-:W-:Y:S02]  /*57e0*/  @!UP4 UIADD3 UR4, UPT, UPT, -UR8, UR6, URZ ;  /* 0x000000060804c290 */ /* 0x000fe4000fffe1ff */
[----:B------:R-:W-:Y:S02]  /*57f0*/  @!UP4 UIADD3 UR6, UPT, UPT, UR8, -UR6, URZ ;  /* 0x800000060806c290 */ /* 0x000fe4000fffe0ff */
[----:B------:R-:W-:Y:S02]  /*5800*/  @!UP4 UIMAD UR16, UR4, UR5, UR16 ;  /* 0x000000050410c2a4 */ /* 0x000fe4000f8e0210 */
[----:B------:R-:W-:Y:S01]  /*5810*/  @!UP4 UIMAD UR15, UR6, UR10, UR15 ;  /* 0x0000000a060fc2a4 */ /* 0x000fe2000f8e020f */
[----:B------:R-:W-:Y:S11]  /*5820*/  BRA.U UP1, `(.L_x_98) ;  /* 0x0000000101107547 */ /* 0x000ff6000b800000 */
[----:B------:R-:W-:Y:S04]  /*5830*/  MOV R8, UR42 ;  /* 0x0000002a00087c02 */ /* 0x000fe80008000f00 */
[----:B------:R-:W-:Y:S04]  /*5840*/  SHF.L.U32 R8, R8, 0x1f, RZ ;  /* 0x0000001f08087819 */ /* 0x000fe800000006ff */
[----:B------:R-:W1:Y:S02]  /*5850*/  SYNCS.PHASECHK.TRANS64.TRYWAIT P0, [UR28+0x158], R8 ;  /* 0x00015808ff0075a7 */ /* 0x000e64000800111c */
[----:B-1----:R-:W-:Y:S05]  /*5860*/  @!P0 BRA `(.L_x_99) ;  /* 0x0000003800748947 */ /* 0x002fea0003800000 */
.L_x_98:
[----:B------:R-:W-:Y:S05]  /*5870*/  BRA.U !UP6, `(.L_x_100) ;  /* 0x000000010e387547 */ /* 0x000fea000b800000 */
[----:B------:R-:W-:Y:S01]  /*5880*/  UPLOP3.LUT UP2, UPT, UPT, UPT, UP5, 0x80, 0x8 ;  /* 0x000000000008789c */ /* 0x000fe20003f4f050 */
[----:B-1----:R-:W-:Y:S01]  /*5890*/  HFMA2 R0, -RZ, RZ, 0, 5.9604644775390625e-08 ;  /* 0x00000001ff007431 */ /* 0x002fe200000001ff */
[----:B------:R-:W1:Y:S01]  /*58a0*/  LDCU.64 UR8, c[0x0][0x358] ;  /* 0x00006b00ff0877ac */ /* 0x000e620008000a00 */
[----:B------:R-:W-:Y:S03]  /*58b0*/  IMAD.MOV.U32 R145, RZ, RZ, 0x1 ;  /* 0x00000001ff917424 */ /* 0x000fe600078e00ff */
[----:B------:R-:W-:Y:S05]  /*58c0*/  PLOP3.LUT P0, PT, PT, PT, UP2, 0x80, 0x8 ;  /* 0x000000000008781c */ /* 0x000fea0003f0f028 */
[----:B------:R-:W2:Y:S01]  /*58d0*/  @UP2 LDCU.64 UR4, c[0x0][0x988] ;  /* 0x00013100ff0427ac */ /* 0x000ea20008000a00 */
[----:B------:R-:W-:Y:S07]  /*58e0*/  @UP2 UIMAD UR6, UR45, UR30, URZ ;  /* 0x0000001e2d0622a4 */ /* 0x000fee000f8e02ff */
[----:B------:R-:W-:Y:S01]  /*58f0*/  @!P0 PRMT R145, R0, 0x7610, R145 ;  /* 0x0000761000918816 */ /* 0x000fe20000000091 */
[----:B--2---:R-:W-:Y:S06]  /*5900*/  @UP2 UIMAD.WIDE UR4, UR6, 0x4, UR4 ;  /* 0x00000004060428a5 */ /* 0x004fec000f8e0204 */
[----:B------:R-:W-:Y:S01]  /*5910*/  IMAD.U32 R14, RZ, RZ, UR4 ;  /* 0x00000004ff0e7e24 */ /* 0x000fe2000f8e00ff */
[----:B------:R-:W-:Y:S04]  /*5920*/  MOV R15, UR5 ;  /* 0x00000005000f7c02 */ /* 0x000fe80008000f00 */
[----:B------:R-:W2:Y:S01]  /*5930*/  @!UP2 LDCU UR4, c[0x0][0x980] ;  /* 0x00013000ff04a7ac */ /* 0x000ea20008000800 */
[----:B-1---5:R4:W5:Y:S02]  /*5940*/  @P0 LDG.E R71, desc[UR8][R14.64] ;  /* 0x000000080e470981 */ /* 0x022964000c1e1900 */
[----:B--2-4-:R-:W-:Y:S07]  /*5950*/  @!P0 IMAD.U32 R71, RZ, RZ, UR4 ;  /* 0x00000004ff478e24 */ /* 0x014fee000f8e00ff */
.L_x_100:
[----:B-----5:R-:W-:Y:S01]  /*5960*/  @!P2 FSETP.EQ.AND P0, PT, R71, RZ, PT ;  /* 0x000000ff4700a20b */ /* 0x020fe20003f02000 */
[----:B------:R-:W-:Y:S01]  /*5970*/  @!UPT UIADD3 URZ, UPT, UPT, URZ, URZ, URZ ;  /* 0x000000fffffff290 */ /* 0x000fe2000fffe0ff */
[----:B------:R-:W-:Y:S11]  /*5980*/  @!P2 BRA `(.L_x_101) ;  /* 0x000000000014a947 */ /* 0x000ff60003800000 */
[----:B------:R-:W-:Y:S02]  /*5990*/  LOP3.LUT P2, RZ, R145, 0xff, RZ, 0xc0, !PT ;  /* 0x000000ff91ff7812 */ /* 0x000fe4000784c0ff */
[----:B------:R-:W-:Y:S04]  /*59a0*/  PLOP3.LUT P0, PT, PT, PT, UP2, 0x80, 0x8 ;  /* 0x000000000008781c */ /* 0x000fe80003f0f028 */
[----:B------:R-:W-:Y:S07]  /*59b0*/  PLOP3.LUT P0, PT, P0, PT, PT, 0x8, 0x80 ;  /* 0x000000000080781c */ /* 0x000fee000070e170 */
[----:B------:R-:W-:Y:S11]  /*59c0*/  @P2 FSETP.EQ.AND P0, PT, R71, RZ, PT ;  /* 0x000000ff4700220b */ /* 0x000ff60003f02000 */
[----:B------:R-:W-:Y:S02]  /*59d0*/  @!UPT UIADD3 URZ, UPT, UPT, URZ, URZ, URZ ;  /* 0x000000fffffff290 */ /* 0x000fe4000fffe0ff */
.L_x_101:
[----:B------:R-:W2:Y:S01]  /*59e0*/  SYNCS.PHASECHK.TRANS64.TRYWAIT P2, [UR28+0x148], R3 ;  /* 0x00014803ff0075a7 */ /* 0x000ea2000804111c */
[----:B------:R-:W-:Y:S04]  /*59f0*/  @P1 SHF.R.U32.HI R4, RZ, 0x10, R5 ;  /* 0x00000010ff041819 */ /* 0x000fe80000011605 */
[----:B------:R-:W-:Y:S02]  /*5a00*/  @P1 R2UR UR45, R4 ;  /* 0x00000000042d12ca */ /* 0x000fe400000e0000 */
[----:B------:R-:W-:Y:S01]  /*5a10*/  ELECT P1, URZ, PT ;  /* 0x0000000000ff782f */ /* 0x000fe20003820000 */
[----:B------:R-:W-:Y:S01]  /*5a20*/  @!UPT UIADD3 URZ, UPT, UPT, URZ, URZ, URZ ;  /* 0x000000fffffff290 */ /* 0x000fe2000fffe0ff */
[----:B--2---:R-:W-:Y:S11]  /*5a30*/  @!P2 BRA `(.L_x_102) ;  /* 0x000000380018a947 */ /* 0x004ff60003800000 */
.L_x_184:
[----:B------:R-:W-:Y:S02]  /*5a40*/  PLOP3.LUT P1, PT, P0, P1, PT, 0xf2, 0x2f ;  /* 0x00000000002f781c */ /* 0x000fe40000723e72 */
[----:B------:R-:W-:Y:S02]  /*5a50*/  R2UR UR7, R147 ;  /* 0x00000000930772ca */ /* 0x000fe400000e0000 */
[----:B------:R-:W-:Y:S02]  /*5a60*/  LOP3.LUT R10, R10, 0x1, RZ, 0x3c, !PT ;  /* 0x000000010a0a7812 */ /* 0x000fe400078e3cff */
[----:B------:R-:W-:Y:S07]  /*5a70*/  LOP3.LUT R9, R9, 0x1, RZ, 0x3c, !PT ;  /* 0x0000000109097812 */ /* 0x000fee00078e3cff */
[----:B------:R-:W-:Y:S01]  /*5a80*/  VOTEU.ALL UP0, P1 ;  /* 0x0000000000ff7886 */ /* 0x000fe20000800000 */
[----:B-1----:R-:W-:Y:S01]  /*5a90*/  @!P1 IADD3 R3, P0, PT, R12, 0x680, RZ ;  /* 0x000006800c039810 */ /* 0x002fe20007f1e0ff */
[----:B------:R-:W-:Y:S03]  /*5aa0*/  @!P1 IMAD.MOV.U32 R0, RZ, 0x20, RZ ;  /* 0x00000020ff009824 */ /* 0x000fe600078e00ff */
[----:B------:R-:W1:Y:S01]  /*5ab0*/  @!UP0 LDCU.128 UR24, c[0x0][0xa80] ;  /* 0x00015000ff1887ac */ /* 0x000e620008000c00 */
[----:B------:R-:W-:Y:S01]  /*5ac0*/  @!P1 IMAD.MOV.U32 R0, RZ, 0x400, R0 ;  /* 0x00000400ff009824 */ /* 0x000fe200078e0000 */
[----:B------:R-:W2:Y:S01]  /*5ad0*/  @!UP0 LDCU.128 UR20, c[0x0][0xa90] ;  /* 0x00015200ff1487ac */ /* 0x000ea20008000c00 */
[----:B------:R-:W4:Y:S01]  /*5ae0*/  @!UP0 LDCU UR6, c[0x0][0xaa0] ;  /* 0x00015400ff0687ac */ /* 0x000f220008000800 */
[----:B------:R-:W-:Y:S02]  /*5af0*/  @!UP0 USHF.L.U32 UR11, UR49, 0x7, URZ ;  /* 0x00000007310b8899 */ /* 0x000fe400080006ff */
[----:B-1----:R-:W-:Y:S02]  /*5b00*/  @!UP0 UISETP.NE.AND UP1, UPT, UR24, 0x1, UPT ;  /* 0x000000011800888c */ /* 0x002fe4000bf25270 */
[----:B------:R-:W-:Y:S02]  /*5b10*/  UIMAD.WIDE.U32 UR4, UR11, UR25, URZ ;  /* 0x000000190b0472a5 */ /* 0x000fe4000f8e00ff */
[----:B------:R-:W-:Y:S02]  /*5b20*/  @!UP0 USHF.L.U32 UR10, UR51, 0x6, URZ ;  /* 0x00000006330a8899 */ /* 0x000fe400080006ff */
[----:B------:R-:W-:Y:S02]  /*5b30*/  @!UP0 UIADD3 UR8, UPT, UPT, UR28, 0x200, URZ ;  /* 0x000002001c088890 */ /* 0x000fe4000fffe0ff */
[----:B------:R-:W-:Y:S02]  /*5b40*/  @!UP0 UIADD3 UR9, UPT, UPT, UR28, 0x140, URZ ;  /* 0x000001401c098890 */ /* 0x000fe4000fffe0ff */
[----:B------:R-:W-:Y:S02]  /*5b50*/  UIADD3 UR51, UPT, UPT, UR15, UR7, URZ ;  /* 0x000000070f337290 */ /* 0x000fe4000fffe0ff */
[----:B------:R-:W-:Y:S01]  /*5b60*/  UIADD3 UR49, UPT, UPT, UR16, UR63, URZ ;  /* 0x0000003f10317290 */ /* 0x000fe2000fffe0ff */
[----:B------:R-:W-:Y:S02]  /*5b70*/  @!UP0 UMOV UR4, UR5 ;  /* 0x0000000500048c82 */ /* 0x000fe40008000000 */
[----:B------:R-:W-:Y:S04]  /*5b80*/  @!UP0 USHF.R.U32.HI UR4, URZ, UR26, UR4 ;  /* 0x0000001aff048299 */ /* 0x000fe80008011604 */
[----:B------:R-:W-:Y:S02]  /*5b90*/  @!UP0 USEL UR12, UR11, UR4, !UP1 ;  /* 0x000000040b0c8287 */ /* 0x000fe4000c800000 */
[----:B------:R-:W-:Y:S02]  /*5ba0*/  @!UP0 UISETP.NE.AND UP1, UPT, UR27, 0x1, UPT ;  /* 0x000000011b00888c */ /* 0x000fe4000bf25270 */
[----:B--2---:R-:W-:Y:S07]  /*5bb0*/  UIMAD.WIDE.U32 UR4, UR12, UR20, URZ ;  /* 0x000000140c0472a5 */ /* 0x004fee000f8e00ff */
[----:B------:R-:W-:Y:S02]  /*5bc0*/  @!UP0 UMOV UR4, UR5 ;  /* 0x0000000500048c82 */ /* 0x000fe40008000000 */
[----:B------:R-:W-:Y:S04]  /*5bd0*/  @!UP0 USHF.R.U32.HI UR4, URZ, UR21, UR4 ;  /* 0x00000015ff048299 */ /* 0x000fe80008011604 */
[----:B------:R-:W-:Y:S02]  /*5be0*/  @!UP0 USEL UR13, UR12, UR4, !UP1 ;  /* 0x000000040c0d8287 */ /* 0x000fe4000c800000 */
[----:B------:R-:W-:Y:S02]  /*5bf0*/  @!UP0 UISETP.NE.AND UP1, UPT, UR22, 0x1, UPT ;  /* 0x000000011600888c */ /* 0x000fe4000bf25270 */
[----:B------:R-:W-:Y:S07]  /*5c00*/  UIMAD.WIDE.U32 UR4, UR13, UR23, URZ ;  /* 0x000000170d0472a5 */ /* 0x000fee000f8e00ff */
[----:B------:R-:W-:Y:S02]  /*5c10*/  @!UP0 UMOV UR4, UR5 ;  /* 0x0000000500048c82 */ /* 0x000fe40008000000 */
[----:B----4-:R-:W-:Y:S01]  /*5c20*/  @!UP0 USHF.R.U32.HI UR4, URZ, UR6, UR4 ;  /* 0x00000006ff048299 */ /* 0x010fe20008011604 */
[----:B------:R-:W-:Y:S01]  /*5c30*/  @!P1 R2UR UR6, R0 ;  /* 0x00000000000692ca */ /* 0x000fe200000e0000 */
[----:B------:R-:W-:Y:S02]  /*5c40*/  @!P1 IMAD.X R0, RZ, RZ, R13, P0 ;  /* 0x000000ffff009224 */ /* 0x000fe400000e060d */
[----:B------:R-:W-:Y:S02]  /*5c50*/  @!UP0 USEL UR14, UR13, UR4, !UP1 ;  /* 0x000000040d0e8287 */ /* 0x000fe4000c800000 */
[----:B------:R-:W-:Y:S02]  /*5c60*/  @!UP0 UIADD3 UR4, UPT, UPT, -UR12, URZ, URZ ;  /* 0x000000ff0c048290 */ /* 0x000fe4000fffe1ff */
[----:B------:R-:W-:Y:S02]  /*5c70*/  @!UP0 UIADD3 UR5, UPT, UPT, -UR14, URZ, URZ ;  /* 0x000000ff0e058290 */ /* 0x000fe4000fffe1ff */
[----:B------:R-:W-:Y:S02]  /*5c80*/  @!UP0 UIMAD UR11, UR24, UR4, UR11 ;  /* 0x00000004180b82a4 */ /* 0x000fe4000f8e020b */
[----:B------:R-:W-:Y:S02]  /*5c90*/  @!UP0 UIADD3 UR4, UPT, UPT, -UR13, URZ, URZ ;  /* 0x000000ff0d048290 */ /* 0x000fe4000fffe1ff */
[----:B------:R-:W-:Y:S01]  /*5ca0*/  @!UP0 UIMAD UR13, UR22, UR5, UR13 ;  /* 0x00000005160d82a4 */ /* 0x000fe2000f8e020d */
[----:B------:R-:W-:Y:S01]  /*5cb0*/  @!P1 R2UR UR5, R3 ;  /* 0x00000000030592ca */ /* 0x000fe200000e0000 */
[----:B------:R-:W-:Y:S02]  /*5cc0*/  @!UP0 UIMAD UR12, UR27, UR4, UR12 ;  /* 0x000000041b0c82a4 */ /* 0x000fe4000f8e020c */
[----:B------:R-:W-:Y:S01]  /*5cd0*/  @!UP0 UPRMT UR6, UR6, 0x5410, URZ ;  /* 0x0000541006068896 */ /* 0x000fe200080000ff */
[----:B------:R-:W-:Y:S01]  /*5ce0*/  @!P1 R2UR UR4, R0 ;  /* 0x00000000000492ca */ /* 0x000fe200000e0000 */
[----:B------:R-:W-:Y:S01]  /*5cf0*/  VOTEU.ALL UP0, P1 ;  /* 0x0000000000ff7886 */ /* 0x000fe20000800000 */
[----:B------:R-:W-:Y:S07]  /*5d00*/  UPLOP3.LUT UP1, UPT, UPT, UPT, UPT, 0x80, 0x8 ;  /* 0x000000000008789c */ /* 0x000fee0003f2f070 */
[----:B------:R-:W-:Y:S04]  /*5d10*/  IMAD.U32 R4, RZ, RZ, UR5 ;  /* 0x00000005ff047e24 */ /* 0x000fe8000f8e00ff */
[----:B------:R-:W-:Y:S01]  /*5d20*/  IMAD.U32 R5, RZ, RZ, UR4 ;  /* 0x00000004ff057e24 */ /* 0x000fe2000f8e00ff */
[----:B------:R-:W-:Y:S04]  /*5d30*/  @!P1 R2UR UR4, R4 ;  /* 0x00000000040492ca */ /* 0x000fe800000e0000 */
[----:B------:R-:W-:Y:S11]  /*5d40*/  @!P1 R2UR UR5, R5 ;  /* 0x00000000050592ca */ /* 0x000ff600000e0000 */
[----:B------:R-:W-:Y:S02]  /*5d50*/  @!UPT UIADD3 URZ, UPT, UPT, URZ, URZ, URZ ;  /* 0x000000fffffff290 */ /* 0x000fe4000fffe0ff */
[----:B------:R1:W-:Y:S01]  /*5d60*/  @!UP0 UTMALDG.5D.IM2COL [UR8], [UR4], UR6 ;  /* 0x00000008040083b4 */ /* 0x0003e20008060006 */
[----:B------:R1:W-:Y:S01]  /*5d70*/  @!P1 SYNCS.ARRIVE.TRANS64.RED.A0TR RZ, [UR28+0x140], R2 ;  /* 0x00014002ffff99a7 */ /* 0x0003e2000830041c */
[----:B------:R-:W-:Y:S01]  /*5d80*/  SYNCS.ARRIVE.TRANS64.RED.A1T0 RZ, [UR38], RZ ;  /* 0x000000ffffff79a7 */ /* 0x000fe20008100426 */
[----:B------:R-:W-:Y:S05]  /*5d90*/  BRA.U UP3, `(.L_x_103) ;  /* 0xfffffff503307547 */ /* 0x000fea000b83ffff */
[----:B------:R-:W-:Y:S07]  /*5da0*/  MOV R0, UR28 ;  /* 0x0000001c00007c02 */ /* 0x000fee0008000f00 */
.L_x_104:
[----:B-1----:R-:W-:-:S04]  /*5db0*/  SHF.L.U32 R2, R10, 0x1f, RZ ;  /* 0x0000001f0a027819 */ /* 0x002fc800000006ff */
[----:B------:R1:W2:Y:S03]  /*5dc0*/  SYNCS.PHASECHK.TRANS64.TRYWAIT P0, [R0+URZ+0x148], R2 ;  /* 0x00014802000075a7 */ /* 0x0002a600080011ff */
[----:B--2---:R-:W-:Y:S05]  /*5dd0*/  @!P0 NANOSLEEP.SYNCS 0x989680 ;  /* 0x009896800000895d */ /* 0x004fea0003900000 */
[----:B------:R-:W2:Y:S02]  /*5de0*/  @!P0 SYNCS.PHASECHK.TRANS64 P0, [R0+URZ+0x148], R2 ;  /* 0x00014802000085a7 */ /* 0x000ea400080010ff */
[----:B--23--:R-:W-:Y:S05]  /*5df0*/  @P0 EXIT ;  /* 0x000000000000094d */ /* 0x00cfea0003800000 */
[----:B------:R-:W-:Y:S05]  /*5e00*/  BRA `(.L_x_104) ;  /* 0xfffffffc00e87947 */ /* 0x000fea000383ffff */
.L_x_95:
[----:B------:R-:W-:-:S06]  /*5e10*/  UISETP.GE.AND UP0, UPT, UR18, 0x4, UPT ;  /* 0x000000041200788c */ /* 0x000fcc000bf06270 */
[----:B------:R-:W-:-:S13]  /*5e20*/  PLOP3.LUT P0, PT, PT, PT, UP0, 0x80, 0x8 ;  /* 0x000000000008781c */ /* 0x000fda0003f0f008 */
[----:B-1----:R-:W-:Y:S05]  /*5e30*/  @!P0 EXIT ;  /* 0x000000000000894d */ /* 0x002fea0003800000 */
[----:B------:R-:W1:Y:S08]  /*5e40*/  S2UR UR4, SR_CgaCtaId ;  /* 0x00000000000479c3 */ /* 0x000e700000008800 */
[----:B------:R-:W-:Y:S01]  /*5e50*/  BAR.SYNC.DEFER_BLOCKING 0x6, 0xa0 ;  /* 0x0182800000007b1d */ /* 0x000fe20000010000 */
[C---:B------:R-:W-:Y:S01]  /*5e60*/  IMAD.SHL.U32 R4, R131.reuse, 0x40, RZ ;  /* 0x0000004083047824 */ /* 0x040fe200078e00ff */
[----:B------:R-:W-:Y:S01]  /*5e70*/  CS2R R140, SRZ ;  /* 0x00000000008c7805 */ /* 0x000fe2000001ff00 */
[----:B------:R-:W-:-:S02]  /*5e80*/  IMAD.SHL.U32 R144, R131, 0x8, RZ ;  /* 0x0000000883907824 */ /* 0x000fc400078e00ff */
[C---:B------:R-:W-:Y:S01]  /*5e90*/  IMAD.SHL.U32 R149, R131.reuse, 0x10, RZ ;  /* 0x0000001083957824 */ /* 0x040fe200078e00ff */
[----:B------:R-:W-:Y:S01]  /*5ea0*/  UMOV UR44, 0x400 ;  /* 0x00000400002c7882 */ /* 0x000fe20000000000 */
[----:B------:R-:W-:Y:S01]  /*5eb0*/  LOP3.LUT R5, R4, 0x180, RZ, 0xc0, !PT ;  /* 0x0000018004057812 */ /* 0x000fe200078ec0ff */
[----:B------:R-:W2:Y:S01]  /*5ec0*/  LDC.64 R136, c[0x0][0x988] ;  /* 0x00026200ff887b82 */ /* 0x000ea20000000a00 */
[----:B------:R-:W-:Y:S01]  /*5ed0*/  IMAD.U32 R69, R131, 0x10000, RZ ;  /* 0x0001000083457824 */ /* 0x000fe200078e00ff */
[----:B------:R-:W-:Y:S01]  /*5ee0*/  LOP3.LUT R143, R149, 0x20, RZ, 0xc0, !PT ;  /* 0x00000020958f7812 */ /* 0x000fe200078ec0ff */
[----:B------:R-:W-:Y:S01]  /*5ef0*/  IMAD.MOV.U32 R68, RZ, RZ, RZ ;  /* 0x000000ffff447224 */ /* 0x000fe200078e00ff */
[----:B------:R-:W-:Y:S01]  /*5f00*/  LOP3.LUT R144, R5, 0x30, R144, 0xf8, !PT ;  /* 0x0000003005907812 */ /* 0x000fe200078ef890 */
[----:B------:R-:W-:Y:S01]  /*5f10*/  IMAD.MOV.U32 R142, RZ, RZ, RZ ;  /* 0x000000ffff8e7224 */ /* 0x000fe200078e00ff */
[----:B------:R-:W-:Y:S01]  /*5f20*/  LOP3.LUT R149, R149, 0x40, RZ, 0xc0, !PT ;  /* 0x0000004095957812 */ /* 0x000fe200078ec0ff */
[----:B------:R-:W3:Y:S01]  /*5f30*/  LDCU UR48, c[0x0][0x370] ;  /* 0x00006e00ff3077ac */ /* 0x000ee20008000800 */
[----:B------:R-:W4:Y:S01]  /*5f40*/  LDC.64 R138, c[0x0][0x990] ;  /* 0x00026400ff8a7b82 */ /* 0x000f220000000a00 */
[----:B------:R-:W-:-:S02]  /*5f50*/  LOP3.LUT R144, R144, 0x1e40, R4, 0xf8, !PT ;  /* 0x00001e4090907812 */ /* 0x000fc400078ef804 */
[----:B------:R-:W-:Y:S01]  /*5f60*/  LOP3.LUT R69, R69, 0x600000, RZ, 0xc0, !PT ;  /* 0x0060000045457812 */ /* 0x000fe200078ec0ff */
[----:B------:R-:W2:Y:S01]  /*5f70*/  LDCU UR42, c[0x0][0xc0c] ;  /* 0x00018180ff2a77ac */ /* 0x000ea20008000800 */
[----:B-1----:R-:W-:-:S03]  /*5f80*/  ULEA UR44, UR4, UR44, 0x18 ;  /* 0x0000002c042c7291 */ /* 0x002fc6000f8ec0ff */
[----:B------:R-:W1:Y:S01]  /*5f90*/  LDC.64 R134, c[0x0][0x9b0] ;  /* 0x00026c00ff867b82 */ /* 0x000e620000000a00 */
[----:B------:R-:W1:Y:S02]  /*5fa0*/  LDCU UR38, c[0x0][0xc30] ;  /* 0x00018600ff2677ac */ /* 0x000e640008000800 */
[----:B------:R-:W-:Y:S01]  /*5fb0*/  VIADD R150, R144, UR44 ;  /* 0x0000002c90967c36 */ /* 0x000fe20008000000 */
[----:B------:R-:W-:Y:S02]  /*5fc0*/  UIADD3 UR4, UPT, UPT, UR44, 0x2200, URZ ;  /* 0x000022002c047890 */ /* 0x000fe4000fffe0ff */
[----:B------:R-:W3:Y:S02]  /*5fd0*/  LDS R2, [UR44+0x1b0] ;  /* 0x0001b02cff027984 */ /* 0x000ee40008000800 */
[----:B------:R-:W1:Y:S01]  /*5fe0*/  LDC.64 R132, c[0x0][0x9a8] ;  /* 0x00026a00ff847b82 */ /* 0x000e620000000a00 */
[--C-:B------:R-:W-:Y:S01]  /*5ff0*/  IADD3 R143, PT, PT, -R143, 0x200, R150.reuse ;  /* 0x000002008f8f7810 */ /* 0x100fe20007ffe196 */
[----:B------:R-:W1:Y:S01]  /*6000*/  LDCU.64 UR60, c[0x0][0x988] ;  /* 0x00013100ff3c77ac */ /* 0x000e620008000a00 */
[----:B------:R-:W-:Y:S01]  /*6010*/  IADD3 R150, PT, PT, -R149, 0x200, R150 ;  /* 0x0000020095967810 */ /* 0x000fe20007ffe196 */
[----:B------:R-:W-:-:S02]  /*6020*/  IMAD.U32 R151, RZ, RZ, UR4 ;  /* 0x00000004ff977e24 */ /* 0x000fc4000f8e00ff */
[----:B------:R-:W-:Y:S01]  /*6030*/  IMAD.IADD R149, R143, 0x1, -R149 ;  /* 0x000000018f957824 */ /* 0x000fe200078e0a95 */
[----:B------:R-:W1:Y:S01]  /*6040*/  LDCU.64 UR40, c[0x0][0xc28] ;  /* 0x00018500ff2877ac */ /* 0x000e620008000a00 */
[----:B------:R-:W1:Y:S01]  /*6050*/  LDCU.128 UR52, c[0x0][0xc10] ;  /* 0x00018200ff3477ac */ /* 0x000e620008000c00 */
[----:B------:R-:W1:Y:S01]  /*6060*/  LDCU.128 UR56, c[0x0][0xb80] ;  /* 0x00017000ff3877ac */ /* 0x000e620008000c00 */
[----:B------:R-:W1:Y:S01]  /*6070*/  LDCU UR47, c[0x0][0x374] ;  /* 0x00006e80ff2f77ac */ /* 0x000e620008000800 */
[----:B------:R-:W-:Y:S01]  /*6080*/  UIADD3 UR62, UPT, UPT, UR44, 0x200, URZ ;  /* 0x000002002c3e7890 */ /* 0x000fe2000fffe0ff */
[C---:B---3--:R-:W-:Y:S01]  /*6090*/  VIADD R3, R2.reuse, 0x40 ;  /* 0x0000004002037836 */ /* 0x048fe20000000000 */
[----:B------:R-:W-:-:S04]  /*60a0*/  LOP3.LUT R2, R2, 0xffff, RZ, 0xc0, !PT ;  /* 0x0000ffff02027812 */ /* 0x000fc800078ec0ff */
[----:B------:R-:W-:-:S05]  /*60b0*/  LOP3.LUT R3, R3, 0xffff, RZ, 0xc0, !PT ;  /* 0x0000ffff03037812 */ /* 0x000fca00078ec0ff */
[----:B-12-4-:R3:W-:Y:S02]  /*60c0*/  STL.64 [R1], R2 ;  /* 0x0000000201007387 */ /* 0x0167e40000100a00 */
.L_x_122:
[----:B---3--:R-:W-:Y:S04]  /*60d0*/  SHF.L.U32 R2, R141, 0x1f, RZ ;  /* 0x0000001f8d027819 */ /* 0x008fe800000006ff */
[----:B-1----:R-:W1:Y:S02]  /*60e0*/  SYNCS.PHASECHK.TRANS64.TRYWAIT P0, [UR44+0x160], R2 ;  /* 0x00016002ff0075a7 */ /* 0x002e64000800112c */
[----:B-12---:R-:W-:Y:S05]  /*60f0*/  @!P0 BRA `(.L_x_105) ;  /* 0x0000003000808947 */ /* 0x006fea0003800000 */
.L_x_186:
[----:B-1----:R-:W-:Y:S01]  /*6100*/  LEA R2, R68, UR43, 0x2 ;  /* 0x0000002b44027c11 */ /* 0x002fe2000f8e10ff */
[----:B------:R-:W1:Y:S01]  /*6110*/  LDS.128 R4, [UR44+0x1a0] ;  /* 0x0001a02cff047984 */ /* 0x000e620008000c00 */
[----:B------:R-:W-:Y:S02]  /*6120*/  UIADD3 UR4, UPT, UPT, UR44, 0x168, URZ ;  /* 0x000001682c047890 */ /* 0x000fe4000fffe0ff */
[----:B------:R-:W-:Y:S01]  /*6130*/  UISETP.GE.AND UP0, UPT, UR39, 0x1, UPT ;  /* 0x000000012700788c */ /* 0x000fe2000bf06270 */
[----:B------:R-:W-:Y:S01]  /*6140*/  @!PT LDS RZ, [RZ] ;  /* 0x00000000fffff984 */ /* 0x000fe20000000800 */
[----:B------:R-:W-:Y:S01]  /*6150*/  @!PT LDS RZ, [RZ] ;  /* 0x00000000fffff984 */ /* 0x000fe20000000800 */
[----:B------:R-:W-:Y:S01]  /*6160*/  @!PT LDS RZ, [RZ] ;  /* 0x00000000fffff984 */ /* 0x000fe20000000800 */
[----:B------:R-:W-:Y:S01]  /*6170*/  @!PT LDS RZ, [RZ] ;  /* 0x00000000fffff984 */ /* 0x000fe20000000800 */
[----:B------:R2:W-:Y:S06]  /*6180*/  MEMBAR.ALL.CTA ;  /* 0x0000000000007992 */ /* 0x0005ec0000008000 */
[----:B--2---:R-:W2:Y:S01]  /*6190*/  FENCE.VIEW.ASYNC.S ;  /* 0x00000000000073c6 */ /* 0x004ea20000000000 */
[----:B------:R-:W-:Y:S09]  /*61a0*/  UPRMT UR4, URZ, 0x654, UR4 ;  /* 0x00000654ff047896 */ /* 0x000ff20008000004 */
[----:B--2---:R-:W-:Y:S01]  /*61b0*/  SYNCS.ARRIVE.TRANS64.RED.A1T0 RZ, [UR4], RZ ;  /* 0x000000ffffff79a7 */ /* 0x004fe20008100404 */
[----:B------:R-:W5:Y:S01]  /*61c0*/  LDL R2, [R2] ;  /* 0x0000000002027983 */ /* 0x000f620000100800 */
[----:B-1----:R-:W-:Y:S11]  /*61d0*/  LOP3.LUT P0, RZ, R6, 0x1, RZ, 0xc0, !PT ;  /* 0x0000000106ff7812 */ /* 0x002ff6000780c0ff */
[----:B------:R-:W-:Y:S02]  /*61e0*/  @!UPT UIADD3 URZ, UPT, UPT, URZ, URZ, URZ ;  /* 0x000000fffffff290 */ /* 0x000fe4000fffe0ff */
[----:B------:R-:W-:Y:S01]  /*61f0*/  VOTEU.ANY UP1, P0 ;  /* 0x0000000000ff7886 */ /* 0x000fe20000020100 */
[----:B------:R-:W-:Y:S01]  /*6200*/  PLOP3.LUT P0, PT, PT, PT, UP1, 0x80, 0x8 ;  /* 0x000000000008781c */ /* 0x000fe20003f0f018 */
[----:B------:R-:W-:Y:S11]  /*6210*/  UP2UR UR46, UPR, URZ, 0x2 ;  /* 0x00000002ff2e7883 */ /* 0x000ff60008000000 */
[----:B------:R-:W-:Y:S01]  /*6220*/  @!UPT UIADD3 URZ, UPT, UPT, URZ, URZ, URZ ;  /* 0x000000fffffff290 */ /* 0x000fe2000fffe0ff */
[----:B------:R-:W-:Y:S02]  /*6230*/  @P0 MOV R3, R4 ;  /* 0x0000000400030202 */ /* 0x000fe40000000f00 */
[----:B------:R-:W-:Y:S02]  /*6240*/  @P0 LOP3.LUT R0, R5, 0xffff, RZ, 0xc0, !PT ;  /* 0x0000ffff05000812 */ /* 0x000fe400078ec0ff */
[----:B------:R-:W-:Y:S02]  /*6250*/  @P0 R2UR UR5, R3 ;  /* 0x00000000030502ca */ /* 0x000fe400000e0000 */
[----:B------:R-:W-:Y:S11]  /*6260*/  @P0 R2UR UR4, R0 ;  /* 0x00000000000402ca */ /* 0x000ff600000e0000 */
[----:B------:R-:W-:Y:S02]  /*6270*/  @UP1 UMOV UR37, UR5 ;  /* 0x0000000500251c82 */ /* 0x000fe40008000000 */
[----:B------:R-:W-:Y:S01]  /*6280*/  @UP1 UMOV UR36, UR4 ;  /* 0x0000000400241c82 */ /* 0x000fe20008000000 */
[----:B------:R-:W-:Y:S05]  /*6290*/  BRA.U !UP0, `(.L_x_106) ;  /* 0x0000000108cc7547 */ /* 0x000fea000b800000 */
[----:B------:R-:W1:Y:S01]  /*62a0*/  LDCU UR9, c[0x0][0xc20] ;  /* 0x00018400ff0977ac */ /* 0x000e620008000800 */
[----:B------:R-:W-:Y:S02]  /*62b0*/  UIMAD.WIDE.U32 UR4, UR47, UR55, URZ ;  /* 0x000000372f0472a5 */ /* 0x000fe4000f8e00ff */
[----:B------:R-:W-:Y:S02]  /*62c0*/  UIMAD.WIDE.U32 UR6, UR48, UR52, URZ ;  /* 0x00000034300672a5 */ /* 0x000fe4000f8e00ff */
[----:B------:R-:W-:Y:S02]  /*62d0*/  UIMAD.WIDE.U32 UR10, UR36, UR55, URZ ;  /* 0x00000037240a72a5 */ /* 0x000fe4000f8e00ff */
[----:B------:R-:W-:Y:S02]  /*62e0*/  UISETP.NE.AND UP0, UPT, UR54, 0x1, UPT ;  /* 0x000000013600788c */ /* 0x000fe4000bf05270 */
[----:B------:R-:W-:Y:S02]  /*62f0*/  UISETP.NE.AND UP1, UPT, UR42, 0x1, UPT ;  /* 0x000000012a00788c */ /* 0x000fe4000bf25270 */
[----:B------:R-:W-:Y:S02]  /*6300*/  UISETP.NE.AND UP2, UPT, UR39, 0x1, UPT ;  /* 0x000000012700788c */ /* 0x000fe4000bf45270 */
[----:B------:R-:W-:Y:S01]  /*6310*/  UIMAD.WIDE.U32 UR12, UR37, UR52, URZ ;  /* 0x00000034250c72a5 */ /* 0x000fe2000f8e00ff */
[----:B------:R-:W-:Y:S01]  /*6320*/  UMOV UR4, UR5 ;  /* 0x0000000500047c82 */ /* 0x000fe20008000000 */
[----:B------:R-:W-:Y:S01]  /*6330*/  UMOV UR6, UR11 ;  /* 0x0000000b00067c82 */ /* 0x000fe20008000000 */
[----:B-1----:R-:W-:Y:S03]  /*6340*/  USHF.R.U32.HI UR8, URZ, UR9, UR4 ;  /* 0x00000009ff087299 */ /* 0x002fe60008011604 */
[----:B------:R-:W-:Y:S02]  /*6350*/  UMOV UR4, UR7 ;  /* 0x0000000700047c82 */ /* 0x000fe40008000000 */
[----:B------:R-:W-:Y:S02]  /*6360*/  USHF.R.U32.HI UR5, URZ, UR53, UR4 ;  /* 0x00000035ff057299 */ /* 0x000fe40008011604 */
[----:B------:R-:W-:Y:S02]  /*6370*/  USEL UR4, UR47, UR8, !UP0 ;  /* 0x000000082f047287 */ /* 0x000fe4000c000000 */
[----:B------:R-:W-:Y:S02]  /*6380*/  USHF.R.U32.HI UR8, URZ, UR9, UR6 ;  /* 0x00000009ff087299 */ /* 0x000fe40008011606 */
[----:B------:R-:W-:Y:S02]  /*6390*/  UIMAD.WIDE.U32 UR6, UR4, UR40, URZ ;  /* 0x00000028040672a5 */ /* 0x000fe4000f8e00ff */
[----:B------:R-:W-:Y:S02]  /*63a0*/  USEL UR9, UR48, UR5, !UP1 ;  /* 0x0000000530097287 */ /* 0x000fe4000c800000 */
[----:B------:R-:W-:Y:S02]  /*63b0*/  USEL UR8, UR36, UR8, !UP0 ;  /* 0x0000000824087287 */ /* 0x000fe4000c000000 */
[----:B------:R-:W-:Y:S01]  /*63c0*/  UIMAD.WIDE.U32 UR10, UR9, UR40, URZ ;  /* 0x00000028090a72a5 */ /* 0x000fe2000f8e00ff */
[----:B------:R-:W-:Y:S01]  /*63d0*/  UMOV UR6, UR7 ;  /* 0x0000000700067c82 */ /* 0x000fe20008000000 */
[----:B------:R-:W-:Y:S01]  /*63e0*/  UMOV UR5, UR13 ;  /* 0x0000000d00057c82 */ /* 0x000fe20008000000 */
[----:B------:R-:W-:Y:S02]  /*63f0*/  @UP2 USHF.R.U32.HI UR4, URZ, UR41, UR6 ;  /* 0x00000029ff042299 */ /* 0x000fe40008011606 */
[----:B------:R-:W-:Y:S02]  /*6400*/  USHF.R.U32.HI UR5, URZ, UR53, UR5 ;  /* 0x00000035ff057299 */ /* 0x000fe40008011605 */
[----:B------:R-:W-:Y:S02]  /*6410*/  UIMAD UR4, UR39, UR4, URZ ;  /* 0x00000004270472a4 */ /* 0x000fe4000f8e02ff */
[----:B------:R-:W-:Y:S02]  /*6420*/  USEL UR5, UR37, UR5, !UP1 ;  /* 0x0000000525057287 */ /* 0x000fe4000c800000 */
[----:B------:R-:W-:Y:S01]  /*6430*/  UISETP.GE.AND UP0, UPT, UR8, UR4, UPT ;  /* 0x000000040800728c */ /* 0x000fe2000bf06270 */
[----:B------:R-:W-:Y:S01]  /*6440*/  UMOV UR6, UR11 ;  /* 0x0000000b00067c82 */ /* 0x000fe20008000000 */
[----:B------:R-:W-:Y:S02]  /*6450*/  UIMAD.WIDE.U32 UR10, UR8, UR40, URZ ;  /* 0x00000028080a72a5 */ /* 0x000fe4000f8e00ff */
[----:B------:R-:W-:Y:S04]  /*6460*/  @UP2 USHF.R.U32.HI UR9, URZ, UR41, UR6 ;  /* 0x00000029ff092299 */ /* 0x000fe80008011606 */
[----:B------:R-:W-:Y:S01]  /*6470*/  UIMAD UR6, UR39, UR9, URZ ;  /* 0x00000009270672a4 */ /* 0x000fe2000f8e02ff */
[----:B------:R-:W-:Y:S03]  /*6480*/  UMOV UR4, UR11 ;  /* 0x0000000b00047c82 */ /* 0x000fe60008000000 */
[----:B------:R-:W-:Y:S02]  /*6490*/  UISETP.GE.OR UP0, UPT, UR5, UR6, UP0 ;  /* 0x000000060500728c */ /* 0x000fe40008706670 */
[----:B------:R-:W-:Y:S02]  /*64a0*/  USHF.R.U32.HI UR4, URZ, UR41, UR4 ;  /* 0x00000029ff047299 */ /* 0x000fe40008011604 */
[----:B------:R-:W-:Y:S02]  /*64b0*/  UIMAD.WIDE.U32 UR6, UR5, UR40, URZ ;  /* 0x00000028050672a5 */ /* 0x000fe4000f8e00ff */
[----:B------:R-:W-:Y:S02]  /*64c0*/  USEL UR11, UR8, UR4, !UP2 ;  /* 0x00000004080b7287 */ /* 0x000fe4000d000000 */
[----:B------:R-:W-:Y:S02]  /*64d0*/  UIADD3 UR6, UPT, UPT, -UR5, URZ, URZ ;  /* 0x000000ff05067290 */ /* 0x000fe4000fffe1ff */
[----:B------:R-:W-:Y:S02]  /*64e0*/  UIADD3 UR10, UPT, UPT, -UR11, URZ, URZ ;  /* 0x000000ff0b0a7290 */ /* 0x000fe4000fffe1ff */
[----:B------:R-:W-:Y:S02]  /*64f0*/  UIMAD UR6, UR42, UR6, UR37 ;  /* 0x000000062a0672a4 */ /* 0x000fe4000f8e0225 */
[----:B------:R-:W-:Y:S01]  /*6500*/  UIMAD UR10, UR39, UR10, UR8 ;  /* 0x0000000a270a72a4 */ /* 0x000fe2000f8e0208 */
[----:B------:R-:W-:Y:S01]  /*6510*/  @!UP0 UMOV UR4, UR7 ;  /* 0x0000000700048c82 */ /* 0x000fe20008000000 */
[----:B------:R-:W-:Y:S02]  /*6520*/  UIADD3 UR7, UPT, UPT, -UR8, URZ, URZ ;  /* 0x000000ff08077290 */ /* 0x000fe4000fffe1ff */
[----:B------:R-:W-:Y:S04]  /*6530*/  @!UP0 USHF.R.U32.HI UR4, URZ, UR41, UR4 ;  /* 0x00000029ff048299 */ /* 0x000fe80008011604 */
[----:B------:R-:W-:Y:S04]  /*6540*/  @!UP0 USEL UR4, UR5, UR4, !UP2 ;  /* 0x0000000405048287 */ /* 0x000fe8000d000000 */
[----:B------:R-:W-:Y:S02]  /*6550*/  @!UP0 UIMAD UR9, UR9, UR10, UR4 ;  /* 0x0000000a090982a4 */ /* 0x000fe4000f8e0204 */
[----:B------:R-:W-:Y:S02]  /*6560*/  @!UP0 UIADD3 UR10, UPT, UPT, UR11, -UR4, URZ ;  /* 0x800000040b0a8290 */ /* 0x000fe4000fffe0ff */
[----:B------:R-:W-:Y:S02]  /*6570*/  UIMAD UR4, UR54, UR7, UR36 ;  /* 0x00000007360472a4 */ /* 0x000fe4000f8e0224 */
[----:B------:R-:W-:Y:S03]  /*6580*/  @!UP0 UIMAD UR8, UR10, UR39, UR5 ;  /* 0x000000270a0882a4 */ /* 0x000fe6000f8e0205 */
[----:B------:R-:W-:Y:S02]  /*6590*/  @!UP0 UMOV UR5, UR9 ;  /* 0x0000000900058c82 */ /* 0x000fe40008000000 */
[----:B------:R-:W-:Y:S02]  /*65a0*/  UIMAD UR37, UR5, UR42, UR6 ;  /* 0x0000002a052572a4 */ /* 0x000fe4000f8e0206 */
[----:B------:R-:W-:Y:S11]  /*65b0*/  UIMAD UR36, UR8, UR54, UR4 ;  /* 0x00000036082472a4 */ /* 0x000ff6000f8e0204 */
[----:B------:R-:W-:Y:S01]  /*65c0*/  @!UPT UIADD3 URZ, UPT, UPT, URZ, URZ, URZ ;  /* 0x000000fffffff290 */ /* 0x000fe2000fffe0ff */
.L_x_106:
[----:B------:R-:W-:Y:S01]  /*65d0*/  UISETP.NE.AND UP0, UPT, UR38, 0x1, UPT ;  /* 0x000000012600788c */ /* 0x000fe2000bf05270 */
[----:B------:R-:W-:Y:S04]  /*65e0*/  @P0 SHF.R.U32.HI R4, RZ, 0x10, R5 ;  /* 0x00000010ff040819 */ /* 0x000fe80000011605 */
[----:B------:R-:W-:Y:S06]  /*65f0*/  @P0 R2UR UR50, R4 ;  /* 0x00000000043202ca */ /* 0x000fec00000e0000 */
[----:B------:R-:W1:Y:S01]  /*6600*/  @!UP0 LDCU.128 UR12, c[0x0][0xc10] ;  /* 0x00018200ff0c87ac */ /* 0x000e620008000c00 */
[----:B------:R-:W2:Y:S01]  /*6610*/  @!UP0 LDCU UR5, c[0x0][0xc0c] ;  /* 0x00018180ff0587ac */ /* 0x000ea20008000800 */
[----:B------:R-:W3:Y:S01]  /*6620*/  @!UP0 LDCU UR10, c[0x0][0xc20] ;  /* 0x00018400ff0a87ac */ /* 0x000ee20008000800 */
[----:B-1----:R-:W-:Y:S02]  /*6630*/  UIMAD.WIDE.U32 UR8, UR37, UR12, URZ ;  /* 0x0000000c250872a5 */ /* 0x002fe4000f8e00ff */
[----:B------:R-:W-:Y:S02]  /*6640*/  UIMAD.WIDE.U32 UR6, UR36, UR15, URZ ;  /* 0x0000000f240672a5 */ /* 0x000fe4000f8e00ff */
[----:B------:R-:W-:Y:S03]  /*6650*/  @!UP0 UISETP.NE.AND UP1, UPT, UR14, 0x1, UPT ;  /* 0x000000010e00888c */ /* 0x000fe6000bf25270 */
[----:B------:R-:W-:Y:S01]  /*6660*/  @!UP0 UMOV UR4, UR9 ;  /* 0x0000000900048c82 */ /* 0x000fe20008000000 */
[----:B--2---:R-:W-:Y:S02]  /*6670*/  @!UP0 UISETP.NE.AND UP2, UPT, UR5, 0x1, UPT ;  /* 0x000000010500888c */ /* 0x004fe4000bf45270 */
[----:B------:R-:W-:Y:S01]  /*6680*/  @!UP0 USHF.R.U32.HI UR4, URZ, UR13, UR4 ;  /* 0x0000000dff048299 */ /* 0x000fe20008011604 */
[----:B------:R-:W-:Y:S02]  /*6690*/  @!UP0 UMOV UR6, UR7 ;  /* 0x0000000700068c82 */ /* 0x000fe40008000000 */
[----:B---3--:R-:W-:Y:S02]  /*66a0*/  @!UP0 USHF.R.U32.HI UR6, URZ, UR10, UR6 ;  /* 0x0000000aff068299 */ /* 0x008fe40008011606 */
[----:B------:R-:W-:Y:S02]  /*66b0*/  @!UP0 USEL UR7, UR37, UR4, !UP2 ;  /* 0x0000000425078287 */ /* 0x000fe4000d000000 */
[----:B------:R-:W-:Y:S04]  /*66c0*/  @!UP0 USEL UR6, UR36, UR6, !UP1 ;  /* 0x0000000624068287 */ /* 0x000fe8000c800000 */
[----:B------:R-:W-:Y:S02]  /*66d0*/  @!UP0 UIADD3 UR4, UPT, UPT, -UR7, UR6, URZ ;  /* 0x0000000607048290 */ /* 0x000fe4000fffe1ff */
[----:B------:R-:W-:Y:S02]  /*66e0*/  @!UP0 UIADD3 UR6, UPT, UPT, UR7, -UR6, URZ ;  /* 0x8000000607068290 */ /* 0x000fe4000fffe0ff */
[----:B------:R-:W-:Y:S02]  /*66f0*/  @!UP0 UIMAD UR37, UR4, UR5, UR37 ;  /* 0x00000005042582a4 */ /* 0x000fe4000f8e0225 */
[----:B------:R-:W-:Y:S02]  /*6700*/  @!UP0 UIMAD UR36, UR6, UR14, UR36 ;  /* 0x0000000e062482a4 */ /* 0x000fe4000f8e0224 */
[----:B------:R-:W-:Y:S09]  /*6710*/  ULOP3.LUT UP0, URZ, UR62, 0x1b0, URZ, 0xc0, !UPT ;  /* 0x000001b03eff7892 */ /* 0x000ff2000f80c0ff */
[----:B------:R-:W-:Y:S05]  /*6720*/  BRA.U !UP0, `(.L_x_107) ;  /* 0x0000000108407547 */ /* 0x000fea000b800000 */
[----:B------:R-:W1:Y:S01]  /*6730*/  LDCU.64 UR8, c[0x4][0x80] ;  /* 0x01001000ff0877ac */ /* 0x000e620008000a00 */
[----:B------:R-:W-:Y:S01]  /*6740*/  MOV R15, 0x0 ;  /* 0x00000000000f7802 */ /* 0x000fe20000000f00 */
[----:B------:R-:W-:Y:S02]  /*6750*/  HFMA2 R12, -RZ, RZ, 0, 5.9604644775390625e-08 ;  /* 0x00000001ff0c7431 */ /* 0x000fe400000001ff */
[----:B------:R-:W-:Y:S02]  /*6760*/  IMAD.MOV.U32 R8, RZ, RZ, 0x70 ;  /* 0x00000070ff087424 */ /* 0x000fe400078e00ff */
[----:B------:R-:W-:Y:S01]  /*6770*/  IMAD.MOV.U32 R13, RZ, RZ, RZ ;  /* 0x000000ffff0d7224 */ /* 0x000fe200078e00ff */
[----:B------:R-:W2:Y:S01]  /*6780*/  LDCU.64 UR6, c[0x4][0x88] ;  /* 0x01001100ff0677ac */ /* 0x000ea20008000a00 */
[----:B------:R-:W3:Y:S01]  /*6790*/  LDC.64 R14, c[0x4][R15] ;  /* 0x010000000f0e7b82 */ /* 0x000ee20000000a00 */
[----:B------:R-:W4:Y:S01]  /*67a0*/  LDCU.64 UR4, c[0x4][0x8] ;  /* 0x01000100ff0477ac */ /* 0x000f220008000a00 */
[----:B-1----:R-:W-:Y:S01]  /*67b0*/  MOV R5, UR9 ;  /* 0x0000000900057c02 */ /* 0x002fe20008000f00 */
[----:B------:R-:W-:Y:S01]  /*67c0*/  IMAD.U32 R4, RZ, RZ, UR8 ;  /* 0x00000008ff047e24 */ /* 0x000fe2000f8e00ff */
[----:B--2---:R-:W-:Y:S01]  /*67d0*/  MOV R7, UR7 ;  /* 0x0000000700077c02 */ /* 0x004fe20008000f00 */
[----:B------:R-:W-:Y:S01]  /*67e0*/  IMAD.U32 R6, RZ, RZ, UR6 ;  /* 0x00000006ff067e24 */ /* 0x000fe2000f8e00ff */
[----:B----4-:R-:W-:Y:S01]  /*67f0*/  MOV R11, UR5 ;  /* 0x00000005000b7c02 */ /* 0x010fe20008000f00 */
[----:B------:R-:W-:Y:S02]  /*6800*/  IMAD.U32 R10, RZ, RZ, UR4 ;  /* 0x00000004ff0a7e24 */ /* 0x000fe4000f8e00ff */
[----:B------:R-:W-:Y:S07]  /*6810*/  LEPC R20, `(.L_x_107) ;  /* 0x000000001014794e */ /* 0x000fee0000000000 */
[----:B---3-5:R-:W-:Y:S05]  /*6820*/  CALL.ABS.NOINC R14 ;  /* 0x000000000e007343 */ /* 0x028fea0003c00000 */
.L_x_107:
[----:B------:R-:W-:Y:S01]  /*6830*/  LOP3.LUT P0, RZ, R151, 0x1b0, RZ, 0xc0, !PT ;  /* 0x000001b097ff7812 */ /* 0x000fe2000780c0ff */
[----:B------:R-:W-:Y:S11]  /*6840*/  BSSY.RECONVERGENT B6, `(.L_x_108) ;  /* 0x0000013000067945 */ /* 0x000ff60003800200 */
[----:B------:R-:W-:Y:S01]  /*6850*/  @!UPT UIADD3 URZ, UPT, UPT, URZ, URZ, URZ ;  /* 0x000000fffffff290 */ /* 0x000fe2000fffe0ff */
[----:B------:R-:W-:Y:S05]  /*6860*/  @!P0 BRA `(.L_x_109) ;  /* 0x0000000000408947 */ /* 0x000fea0003800000 */
        /* <DEDUP_REMOVED lines=16> */
.L_x_109:
[----:B------:R-:W-:Y:S05]  /*6970*/  BSYNC.RECONVERGENT B6 ;  /* 0x0000000000067941 */ /* 0x000fea0003800200 */
.L_x_108:
[----:B------:R-:W-:Y:S02]  /*6980*/  R2UR UR4, R148 ;  /* 0x00000000940472ca */ /* 0x000fe400000e0000 */
[----:B------:R-:W-:Y:S02]  /*6990*/  ISETP.NE.U32.AND P3, PT, R138, RZ, PT ;  /* 0x000000ff8a00720c */ /* 0x000fe40003f65070 */
[----:B------:R-:W-:Y:S02]  /*69a0*/  ISETP.NE.U32.AND P4, PT, R134, RZ, PT ;  /* 0x000000ff8600720c */ /* 0x000fe40003f85070 */
[----:B------:R-:W-:Y:S02]  /*69b0*/  ISETP.NE.AND.EX P3, PT, R139, RZ, PT, P3 ;  /* 0x000000ff8b00720c */ /* 0x000fe40003f65330 */
[----:B------:R-:W-:Y:S02]  /*69c0*/  PLOP3.LUT P1, PT, PT, PT, PT, 0x8, 0x80 ;  /* 0x000000000080781c */ /* 0x000fe40003f2e170 */
[----:B------:R-:W-:Y:S03]  /*69d0*/  ISETP.NE.AND.EX P4, PT, R135, RZ, PT, P4 ;  /* 0x000000ff8700720c */ /* 0x000fe60003f85340 */
[----:B------:R-:W-:Y:S06]  /*69e0*/  UISETP.NE.AND UP1, UPT, UR4, URZ, UPT ;  /* 0x000000ff0400728c */ /* 0x000fec000bf25270 */
[----:B------:R-:W-:Y:S05]  /*69f0*/  PLOP3.LUT P0, PT, PT, PT, UP1, 0x80, 0x8 ;  /* 0x000000000008781c */ /* 0x000fea0003f0f018 */
[----:B------:R-:W1:Y:S08]  /*6a00*/  @UP1 LDCU.64 UR4, c[0x0][0x988] ;  /* 0x00013100ff0417ac */ /* 0x000e700008000a00 */
[----:B------:R-:W-:Y:S01]  /*6a10*/  @P0 PLOP3.LUT P1, PT, P3, PT, PT, 0x80, 0x8 ;  /* 0x000000000008081c */ /* 0x000fe20001f2f070 */
[----:B-1----:R-:W-:Y:S04]  /*6a20*/  @UP1 UISETP.NE.U32.AND UP0, UPT, UR4, URZ, UPT ;  /* 0x000000ff0400128c */ /* 0x002fe8000bf05070 */
[----:B------:R-:W-:Y:S04]  /*6a30*/  @UP1 UISETP.NE.AND.EX UP0, UPT, UR5, URZ, UPT, UP0 ;  /* 0x000000ff0500128c */ /* 0x000fe8000bf05300 */
[----:B------:R-:W-:Y:S01]  /*6a40*/  @UP1 USEL UR4, URZ, 0xffffffff, UP0 ;  /* 0xffffffffff041887 */ /* 0x000fe20008000000 */
[----:B------:R-:W-:Y:S11]  /*6a50*/  @!P3 BRA `(.L_x_110) ;  /* 0x000000000030b947 */ /* 0x000ff60003800000 */
[----:B------:R-:W-:Y:S01]  /*6a60*/  ISETP.NE.U32.AND P2, PT, R136, RZ, PT ;  /* 0x000000ff8800720c */ /* 0x000fe20003f45070 */
[----:B------:R-:W1:Y:S01]  /*6a70*/  LDCU.64 UR6, c[0x0][0x358] ;  /* 0x00006b00ff0677ac */ /* 0x000e620008000a00 */
[----:B------:R-:W-:Y:S02]  /*6a80*/  IMAD.MOV.U32 R145, RZ, RZ, 0x1 ;  /* 0x00000001ff917424 */ /* 0x000fe400078e00ff */
[----:B------:R-:W-:Y:S11]  /*6a90*/  ISETP.NE.AND.EX P2, PT, R137, RZ, PT, P2 ;  /* 0x000000ff8900720c */ /* 0x000ff60003f45320 */
[----:B------:R-:W-:Y:S02]  /*6aa0*/  @!UPT UIADD3 URZ, UPT, UPT, URZ, URZ, URZ ;  /* 0x000000fffffff290 */ /* 0x000fe4000fffe0ff */
[----:B------:R-:W2:Y:S01]  /*6ab0*/  @P2 LDC.64 R4, c[0x0][0x988] ;  /* 0x00026200ff042b82 */ /* 0x000ea20000000a00 */
[----:B------:R-:W-:Y:S04]  /*6ac0*/  @P2 IMAD R0, R138, UR45, RZ ;  /* 0x0000002d8a002c24 */ /* 0x000fe8000f8e02ff */
[----:B--2---:R-:W-:Y:S04]  /*6ad0*/  @P2 IMAD.WIDE R4, R0, 0x4, R4 ;  /* 0x0000000400042825 */ /* 0x004fe800078e0204 */
[----:B------:R-:W-:Y:S01]  /*6ae0*/  HFMA2 R0, -RZ, RZ, 0, 5.9604644775390625e-08 ;  /* 0x00000001ff007431 */ /* 0x000fe200000001ff */
[----:B-1---5:R1:W5:Y:S04]  /*6af0*/  @P2 LDG.E R71, desc[UR6][R4.64] ;  /* 0x0000000604472981 */ /* 0x022368000c1e1900 */
[----:B------:R-:W-:Y:S01]  /*6b00*/  @!P2 PRMT R145, R0, 0x7610, R145 ;  /* 0x000076100091a816 */ /* 0x000fe20000000091 */
[----:B-1----:R-:W2:Y:S06]  /*6b10*/  @!P2 LDC R71, c[0x0][0x980] ;  /* 0x00026000ff47ab82 */ /* 0x002eac0000000800 */
.L_x_110:
[----:B------:R-:W-:Y:S05]  /*6b20*/  @!P4 BRA `(.L_x_111) ;  /* 0x000000000024c947 */ /* 0x000fea0003800000 */
[----:B------:R-:W-:Y:S01]  /*6b30*/  ISETP.NE.U32.AND P2, PT, R132, RZ, PT ;  /* 0x000000ff8400720c */ /* 0x000fe20003f45070 */
[----:B------:R-:W1:Y:S03]  /*6b40*/  LDCU.64 UR6, c[0x0][0x358] ;  /* 0x00006b00ff0677ac */ /* 0x000e660008000a00 */
[----:B------:R-:W-:Y:S11]  /*6b50*/  ISETP.NE.AND.EX P2, PT, R133, RZ, PT, P2 ;  /* 0x000000ff8500720c */ /* 0x000ff60003f45320 */
[----:B------:R-:W-:Y:S02]  /*6b60*/  @!UPT UIADD3 URZ, UPT, UPT, URZ, URZ, URZ ;  /* 0x000000fffffff290 */ /* 0x000fe4000fffe0ff */
[----:B------:R-:W3:Y:S01]  /*6b70*/  @P2 LDC.64 R4, c[0x0][0x9a8] ;  /* 0x00026a00ff042b82 */ /* 0x000ee20000000a00 */
[----:B------:R-:W-:Y:S04]  /*6b80*/  @P2 IMAD R0, R134, UR45, RZ ;  /* 0x0000002d86002c24 */ /* 0x000fe8000f8e02ff */
[----:B---3--:R-:W-:Y:S05]  /*6b90*/  @P2 IMAD.WIDE R4, R0, 0x4, R4 ;  /* 0x0000000400042825 */ /* 0x008fea00078e0204 */
[----:B-1---5:R1:W5:Y:S02]  /*6ba0*/  @P2 LDG.E R70, desc[UR6][R4.64] ;  /* 0x0000000604462981 */ /* 0x022364000c1e1900 */
[----:B-1----:R-:W3:Y:S02]  /*6bb0*/  @!P2 LDC R70, c[0x0][0x9a0] ;  /* 0x00026800ff46ab82 */ /* 0x002ee40000000800 */
.L_x_111:
[----:B--2--5:R-:W-:Y:S01]  /*6bc0*/  @P0 FSETP.NEU.AND P4, PT, R71, RZ, PT ;  /* 0x000000ff4700020b */ /* 0x024fe20003f8d000 */
[----:B------:R-:W-:Y:S01]  /*6bd0*/  IMAD.U32 R0, RZ, RZ, UR4 ;  /* 0x00000004ff007e24 */ /* 0x000fe2000f8e00ff */
[----:B------:R-:W-:Y:S01]  /*6be0*/  @P0 LOP3.LUT P2, RZ, R145, 0xff, RZ, 0xc0, !PT ;  /* 0x000000ff91ff0812 */ /* 0x000fe2000784c0ff */
[----:B------:R-:W-:Y:S01]  /*6bf0*/  BSSY B1, `(.L_x_112) ;  /* 0x000003e000017945 */ /* 0x000fe20003800000 */
[----:B------:R-:W-:Y:S01]  /*6c00*/  @P0 SEL R3, RZ, 0xffffffff, P4 ;  /* 0xffffffffff030807 */ /* 0x000fe20002000000 */
[----:B------:R-:W-:Y:S01]  /*6c10*/  IMAD.IADD R2, R69, 0x1, R2 ;  /* 0x0000000145027824 */ /* 0x000fe200078e0202 */
[----:B------:R-:W-:Y:S02]  /*6c20*/  LEA R152, R68, UR44, 0x3 ;  /* 0x0000002c44987c11 */ /* 0x000fe4000f8e18ff */
[----:B------:R-:W-:Y:S02]  /*6c30*/  CS2R R18, SRZ ;  /* 0x0000000000127805 */ /* 0x000fe4000001ff00 */
[----:B------:R-:W-:Y:S02]  /*6c40*/  @P1 SEL R3, R0, R3, !P2 ;  /* 0x0000000300031207 */ /* 0x000fe40005000000 */
[----:B------:R-:W-:Y:S02]  /*6c50*/  CS2R R16, SRZ ;  /* 0x0000000000107805 */ /* 0x000fe4000001ff00 */
[----:B------:R-:W-:Y:S02]  /*6c60*/  PLOP3.LUT P5, PT, PT, PT, PT, 0x8, 0x80 ;  /* 0x000000000080781c */ /* 0x000fe40003fae170 */
[----:B------:R-:W-:Y:S02]  /*6c70*/  CS2R R26, SRZ ;  /* 0x00000000001a7805 */ /* 0x000fe4000001ff00 */
[----:B------:R-:W-:Y:S02]  /*6c80*/  @P0 LOP3.LUT R3, R3, 0x1, RZ, 0xc0, !PT ;  /* 0x0000000103030812 */ /* 0x000fe400078ec0ff */
[----:B------:R-:W-:Y:S02]  /*6c90*/  CS2R R24, SRZ ;  /* 0x0000000000187805 */ /* 0x000fe4000001ff00 */
[----:B------:R-:W-:Y:S02]  /*6ca0*/  CS2R R30, SRZ ;  /* 0x00000000001e7805 */ /* 0x000fe4000001ff00 */
[----:B------:R-:W-:Y:S02]  /*6cb0*/  CS2R R28, SRZ ;  /* 0x00000000001c7805 */ /* 0x000fe4000001ff00 */
[----:B------:R-:W-:Y:S02]  /*6cc0*/  ISETP.NE.U32.OR P1, PT, R3, 0x1, !P0 ;  /* 0x000000010300780c */ /* 0x000fe40004725470 */
[----:B------:R-:W-:Y:S02]  /*6cd0*/  CS2R R34, SRZ ;  /* 0x0000000000227805 */ /* 0x000fe4000001ff00 */
[----:B------:R-:W-:Y:S09]  /*6ce0*/  CS2R R32, SRZ ;  /* 0x0000000000207805 */ /* 0x000ff2000001ff00 */
[----:B------:R-:W-:Y:S04]  /*6cf0*/  @P1 SHF.L.U32 R0, R140, 0x1f, RZ ;  /* 0x0000001f8c001819 */ /* 0x000fe800000006ff */
[----:B------:R1:W2:Y:S02]  /*6d00*/  @P1 SYNCS.PHASECHK.TRANS64.TRYWAIT P0, [UR44+0x140], R0 ;  /* 0x00014000ff0015a7 */ /* 0x0002a4000800112c */
[----:B-1----:R-:W-:Y:S04]  /*6d10*/  SHF.L.U32 R0, R142, 0x1f, RZ ;  /* 0x0000001f8e007819 */ /* 0x002fe800000006ff */
[----:B------:R1:W4:Y:S01]  /*6d20*/  SYNCS.PHASECHK.TRANS64.TRYWAIT P4, [R152+URZ+0x170], R0 ;  /* 0x00017000980075a7 */ /* 0x00032200080811ff */
[----:B--2---:R-:W-:Y:S01]  /*6d30*/  @P1 PLOP3.LUT P5, PT, P0, PT, PT, 0x8, 0x80 ;  /* 0x000000000080181c */ /* 0x004fe200007ae170 */
[----:B------:R-:W-:Y:S01]  /*6d40*/  @!UPT UIADD3 URZ, UPT, UPT, URZ, URZ, URZ ;  /* 0x000000fffffff290 */ /* 0x000fe2000fffe0ff */
[----:B-1----:R-:W-:Y:S11]  /*6d50*/  @!P1 BRA `(.L_x_113) ;  /* 0x00000000009c9947 */ /* 0x002ff60003800000 */
[----:B------:R-:W-:Y:S01]  /*6d60*/  ISETP.NE.U32.AND P0, PT, RZ, UR60, PT ;  /* 0x0000003cff007c0c */ /* 0x000fe2000bf05070 */
[----:B------:R-:W-:Y:S01]  /*6d70*/  BSSY B0, `(.L_x_114) ;  /* 0x0000016000007945 */ /* 0x000fe20003800000 */
[----:B------:R-:W-:Y:S02]  /*6d80*/  FSETP.NEU.AND P2, PT, R71, RZ, PT ;  /* 0x000000ff4700720b */ /* 0x000fe40003f4d000 */
[----:B------:R-:W-:Y:S02]  /*6d90*/  CS2R R34, SRZ ;  /* 0x0000000000227805 */ /* 0x000fe4000001ff00 */
[----:B------:R-:W-:Y:S02]  /*6da0*/  ISETP.NE.AND.EX P0, PT, RZ, UR61, PT, P0 ;  /* 0x0000003dff007c0c */ /* 0x000fe4000bf05300 */
[----:B------:R-:W-:Y:S02]  /*6db0*/  CS2R R32, SRZ ;  /* 0x0000000000207805 */ /* 0x000fe4000001ff00 */
[----:B------:R-:W-:Y:S02]  /*6dc0*/  LOP3.LUT P1, RZ, R145, 0xff, RZ, 0xc0, !PT ;  /* 0x000000ff91ff7812 */ /* 0x000fe4000782c0ff */
[----:B------:R-:W-:Y:S02]  /*6dd0*/  CS2R R30, SRZ ;  /* 0x00000000001e7805 */ /* 0x000fe4000001ff00 */
[----:B------:R-:W-:Y:S02]  /*6de0*/  SEL R3, RZ, 0xffffffff, P2 ;  /* 0xffffffffff037807 */ /* 0x000fe40001000000 */
[----:B------:R-:W-:Y:S02]  /*6df0*/  CS2R R28, SRZ ;  /* 0x00000000001c7805 */ /* 0x000fe4000001ff00 */
[----:B------:R-:W-:Y:S02]  /*6e00*/  SEL R4, RZ, 0xffffffff, P0 ;  /* 0xffffffffff047807 */ /* 0x000fe40000000000 */
[----:B------:R-:W-:Y:S02]  /*6e10*/  CS2R R26, SRZ ;  /* 0x00000000001a7805 */ /* 0x000fe4000001ff00 */
[----:B------:R-:W-:Y:S02]  /*6e20*/  CS2R R24, SRZ ;  /* 0x0000000000187805 */ /* 0x000fe4000001ff00 */
[----:B------:R-:W-:Y:S02]  /*6e30*/  CS2R R18, SRZ ;  /* 0x0000000000127805 */ /* 0x000fe4000001ff00 */
[----:B------:R-:W-:Y:S02]  /*6e40*/  @P3 SEL R3, R4, R3, !P1 ;  /* 0x0000000304033207 */ /* 0x000fe40004800000 */
[----:B------:R-:W-:Y:S02]  /*6e50*/  CS2R R16, SRZ ;  /* 0x0000000000107805 */ /* 0x000fe4000001ff00 */
[----:B------:R-:W-:Y:S04]  /*6e60*/  LOP3.LUT R3, R3, 0x1, RZ, 0xc0, !PT ;  /* 0x0000000103037812 */ /* 0x000fe800078ec0ff */
[----:B------:R-:W-:Y:S01]  /*6e70*/  ISETP.NE.U32.AND P0, PT, R3, 0x1, PT ;  /* 0x000000010300780c */ /* 0x000fe20003f05070 */
[----:B------:R-:W-:Y:S01]  /*6e80*/  @!UPT UIADD3 URZ, UPT, UPT, URZ, URZ, URZ ;  /* 0x000000fffffff290 */ /* 0x000fe2000fffe0ff */
[----:B------:R-:W-:Y:S11]  /*6e90*/  @!P5 BRA `(.L_x_115) ;  /* 0x00000000000cd947 */ /* 0x000ff60003800000 */
[----:B------:R-:W-:Y:S04]  /*6ea0*/  SHF.L.U32 R4, R140, 0x1f, RZ ;  /* 0x0000001f8c047819 */ /* 0x000fe800000006ff */
[----:B------:R-:W1:Y:S02]  /*6eb0*/  SYNCS.PHASECHK.TRANS64.TRYWAIT P1, [UR44+0x140], R4 ;  /* 0x00014004ff0075a7 */ /* 0x000e64000802112c */
[----:B-1----:R-:W-:Y:S05]  /*6ec0*/  @!P1 BRA `(.L_x_116) ;  /* 0x0000002400249947 */ /* 0x002fea0003800000 */
.L_x_115:
[----:B------:R-:W-:Y:S05]  /*6ed0*/  BSYNC B0 ;  /* 0x0000000000007941 */ /* 0x000fea0003800000 */
.L_x_114:
[----:B------:R2:W1:Y:S01]  /*6ee0*/  @P0 LDS.128 R32, [R144+UR44+0x200] ;  /* 0x0002002c90200984 */ /* 0x0004620008000c00 */
[----:B------:R-:W5:Y:S01]  /*6ef0*/  S2UR UR5, SR_CgaCtaId ;  /* 0x00000000000579c3 */ /* 0x000f620000008800 */
[----:B------:R-:W-:Y:S01]  /*6f00*/  UIADD3 UR4, UPT, UPT, UR44, 0x148, URZ ;  /* 0x000001482c047890 */ /* 0x000fe2000fffe0ff */
[----:B------:R-:W-:Y:S01]  /*6f10*/  LOP3.LUT R140, R140, 0x1, RZ, 0x3c, !PT ;  /* 0x000000018c8c7812 */ /* 0x000fe200078e3cff */
[----:B------:R2:W1:Y:S04]  /*6f20*/  @P0 LDS.128 R28, [R143+0x10] ;  /* 0x000010008f1c0984 */ /* 0x0004680000000c00 */
[----:B------:R2:W1:Y:S04]  /*6f30*/  @P0 LDS.128 R24, [R150+0x20] ;  /* 0x0000200096180984 */ /* 0x0004680000000c00 */
[----:B------:R2:W1:Y:S01]  /*6f40*/  @P0 LDS.128 R16, [R149+0x30] ;  /* 0x0000300095100984 */ /* 0x0004620000000c00 */
[----:B------:R-:W-:Y:S01]  /*6f50*/  @!PT LDS RZ, [RZ] ;  /* 0x00000000fffff984 */ /* 0x000fe20000000800 */
[----:B------:R-:W-:Y:S01]  /*6f60*/  @!PT LDS RZ, [RZ] ;  /* 0x00000000fffff984 */ /* 0x000fe20000000800 */
[----:B------:R-:W-:Y:S01]  /*6f70*/  @!PT LDS RZ, [RZ] ;  /* 0x00000000fffff984 */ /* 0x000fe20000000800 */
[----:B------:R-:W-:Y:S01]  /*6f80*/  @!PT LDS RZ, [RZ] ;  /* 0x00000000fffff984 */ /* 0x000fe20000000800 */
[----:B------:R3:W-:Y:S06]  /*6f90*/  MEMBAR.ALL.CTA ;  /* 0x0000000000007992 */ /* 0x0007ec0000008000 */
[----:B---3--:R-:W3:Y:S01]  /*6fa0*/  FENCE.VIEW.ASYNC.S ;  /* 0x00000000000073c6 */ /* 0x008ee20000000000 */
[----:B-----5:R-:W-:Y:S09]  /*6fb0*/  UPRMT UR4, UR5, 0x654, UR4 ;  /* 0x0000065405047896 */ /* 0x020ff20008000004 */
[----:B---3--:R-:W-:Y:S03]  /*6fc0*/  SYNCS.ARRIVE.TRANS64.RED.A1T0 RZ, [UR4], RZ ;  /* 0x000000ffffff79a7 */ /* 0x008fe60008100404 */
.L_x_113:
[----:B------:R-:W-:Y:S05]  /*6fd0*/  BSYNC B1 ;  /* 0x0000000000017941 */ /* 0x000fea0003800000 */
.L_x_112:
[----:B-1----:R-:W-:Y:S04]  /*6fe0*/  SHF.R.U32.HI R3, RZ, 0x15, R2 ;  /* 0x00000015ff037819 */ /* 0x002fe80000011602 */
[----:B------:R-:W-:Y:S01]  /*6ff0*/  LOP3.LUT P0, RZ, R3, 0x3, R146, 0x48, !PT ;  /* 0x0000000303ff7812 */ /* 0x000fe20007804892 */
[----:B------:R-:W-:Y:S01]  /*7000*/  @!UPT UIADD3 URZ, UPT, UPT, URZ, URZ, URZ ;  /* 0x000000fffffff290 */ /* 0x000fe2000fffe0ff */
[----:B----4-:R-:W-:Y:S11]  /*7010*/  @P4 BRA `(.L_x_117) ;  /* 0x0000000000084947 */ /* 0x010ff60003800000 */
[----:B------:R-:W1:Y:S02]  /*7020*/  SYNCS.PHASECHK.TRANS64.TRYWAIT P1, [R152+URZ+0x170], R0 ;  /* 0x00017000980075a7 */ /* 0x000e6400080211ff */
[----:B-1----:R-:W-:Y:S05]  /*7030*/  @!P1 BRA `(.L_x_118) ;  /* 0x0000002000e09947 */ /* 0x002fea0003800000 */
.L_x_117:
[----:B------:R-:W-:Y:S05]  /*7040*/  @!P0 BRA `(.L_x_119) ;  /* 0x0000000000408947 */ /* 0x000fea0003800000 */
[----:B------:R-:W4:Y:S01]  /*7050*/  LDCU.64 UR8, c[0x4][0x70] ;  /* 0x01000e00ff0877ac */ /* 0x000f220008000a00 */
[----:B------:R-:W-:Y:S01]  /*7060*/  MOV R15, 0x0 ;  /* 0x00000000000f7802 */ /* 0x000fe20000000f00 */
[----:B------:R-:W-:Y:S02]  /*7070*/  HFMA2 R12, -RZ, RZ, 0, 5.9604644775390625e-08 ;  /* 0x00000001ff0c7431 */ /* 0x000fe400000001ff */
[----:B------:R-:W-:Y:S02]  /*7080*/  IMAD.MOV.U32 R8, RZ, RZ, 0x192 ;  /* 0x00000192ff087424 */ /* 0x000fe400078e00ff */
[----:B------:R-:W-:Y:S01]  /*7090*/  IMAD.MOV.U32 R13, RZ, RZ, RZ ;  /* 0x000000ffff0d7224 */ /* 0x000fe200078e00ff */
[----:B------:R-:W5:Y:S01]  /*70a0*/  LDCU.64 UR6, c[0x4][0x78] ;  /* 0x01000f00ff0677ac */ /* 0x000f620008000a00 */
[----:B------:R-:W1:Y:S01]  /*70b0*/  LDC.64 R14, c[0x4][R15] ;  /* 0x010000000f0e7b82 */ /* 0x000e620000000a00 */
[----:B------:R-:W2:Y:S01]  /*70c0*/  LDCU.64 UR4, c[0x4][0x10] ;  /* 0x01000200ff0477ac */ /* 0x000ea20008000a00 */
[----:B----4-:R-:W-:Y:S01]  /*70d0*/  MOV R5, UR9 ;  /* 0x0000000900057c02 */ /* 0x010fe20008000f00 */
[----:B------:R-:W-:Y:S01]  /*70e0*/  IMAD.U32 R4, RZ, RZ, UR8 ;  /* 0x00000008ff047e24 */ /* 0x000fe2000f8e00ff */
[----:B-----5:R-:W-:Y:S01]  /*70f0*/  MOV R7, UR7 ;  /* 0x0000000700077c02 */ /* 0x020fe20008000f00 */
[----:B------:R-:W-:Y:S01]  /*7100*/  IMAD.U32 R6, RZ, RZ, UR6 ;  /* 0x00000006ff067e24 */ /* 0x000fe2000f8e00ff */
[----:B--2---:R-:W-:Y:S01]  /*7110*/  MOV R11, UR5 ;  /* 0x00000005000b7c02 */ /* 0x004fe20008000f00 */
[----:B------:R-:W-:Y:S02]  /*7120*/  IMAD.U32 R10, RZ, RZ, UR4 ;  /* 0x00000004ff0a7e24 */ /* 0x000fe4000f8e00ff */
[----:B------:R-:W-:Y:S07]  /*7130*/  LEPC R20, `(.L_x_119) ;  /* 0x000000001014794e */ /* 0x000fee0000000000 */
[----:B-1-3--:R-:W-:Y:S05]  /*7140*/  CALL.ABS.NOINC R14 ;  /* 0x000000000e007343 */ /* 0x00afea0003c00000 */
.L_x_119:
[----:B------:R-:W-:Y:S01]  /*7150*/  LOP3.LUT P0, RZ, R131, 0x60, RZ, 0xc0, !PT ;  /* 0x0000006083ff7812 */ /* 0x000fe2000780c0ff */
[----:B------:R-:W-:Y:S05]  /*7160*/  WARPSYNC.ALL ;  /* 0x0000000000007948 */ /* 0x000fea0003800000 */
[----:B------:R-:W-:Y:S01]  /*7170*/  R2UR UR4, R2 ;  /* 0x00000000020472ca */ /* 0x000fe200000e0000 */
[----:B------:R-:W-:Y:S01]  /*7180*/  BSSY.RECONVERGENT B0, `(.L_x_120) ;  /* 0x0000135000007945 */ /* 0x000fe20003800200 */
[----:B------:R-:W-:Y:S02]  /*7190*/  F2FP.F16.E4M3.UNPACK_B R2, R32 ;  /* 0x00000020ff02723e */ /* 0x000fe400020006ff */
[-C--:B------:R-:W-:Y:S02]  /*71a0*/  F2FP.F16.E4M3.UNPACK_B R21, R33.reuse ;  /* 0x00000021ff15723e */ /* 0x080fe400020006ff */
[----:B------:R-:W-:Y:S01]  /*71b0*/  F2FP.F16.E4M3.UNPACK_B R12, R28 ;  /* 0x0000001cff0c723e */ /* 0x000fe200020006ff */
[----:B-1----:R-:W-:Y:S01]  /*71c0*/  HADD2.F32 R0, -RZ, R2.H0_H0 ;  /* 0x20000002ff007230 */ /* 0x002fe20000004100 */
[----:B------:R-:W-:Y:S01]  /*71d0*/  F2FP.F16.E4M3.UNPACK_B R32, R32.H1 ;  /* 0x00000020ff20723e */ /* 0x000fe200030006ff */
[--C-:B------:R-:W-:Y:S01]  /*71e0*/  HADD2.F32 R73, -RZ, R21.reuse.H0_H0 ;  /* 0x20000015ff497230 */ /* 0x100fe20000004100 */
[----:B------:R-:W-:Y:S01]  /*71f0*/  F2FP.F16.E4M3.UNPACK_B R33, R33.H1 ;  /* 0x00000021ff21723e */ /* 0x000fe200030006ff */
[----:B------:R-:W-:Y:S01]  /*7200*/  HADD2.F32 R74, -RZ, R21.H1_H1 ;  /* 0x30000015ff4a7230 */ /* 0x000fe20000004100 */
[-C--:B------:R-:W-:Y:S01]  /*7210*/  F2FP.F16.E4M3.UNPACK_B R20, R34.reuse ;  /* 0x00000022ff14723e */ /* 0x080fe200020006ff */
[--C-:B------:R-:W-:Y:S01]  /*7220*/  HADD2.F32 R3, -RZ, R32.reuse.H0_H0 ;  /* 0x20000020ff037230 */ /* 0x100fe20000004100 */
[----:B------:R-:W-:Y:S01]  /*7230*/  F2FP.F16.E4M3.UNPACK_B R15, R34.H1 ;  /* 0x00000022ff0f723e */ /* 0x000fe200030006ff */
[----:B------:R-:W-:Y:S01]  /*7240*/  HADD2.F32 R72, -RZ, R32.H1_H1 ;  /* 0x30000020ff487230 */ /* 0x000fe20000004100 */
[-C--:B------:R-:W-:Y:S01]  /*7250*/  F2FP.F16.E4M3.UNPACK_B R14, R35.reuse ;  /* 0x00000023ff0e723e */ /* 0x080fe200020006ff */
[--C-:B------:R-:W-:Y:S01]  /*7260*/  HADD2.F32 R75, -RZ, R33.reuse.H0_H0 ;  /* 0x20000021ff4b7230 */ /* 0x100fe20000004100 */
[----:B------:R-:W-:Y:S01]  /*7270*/  F2FP.F16.E4M3.UNPACK_B R13, R35.H1 ;  /* 0x00000023ff0d723e */ /* 0x000fe200030006ff */
[----:B------:R-:W-:Y:S01]  /*7280*/  HADD2.F32 R76, -RZ, R33.H1_H1 ;  /* 0x30000021ff4c7230 */ /* 0x000fe20000004100 */
[----:B------:R-:W-:Y:S01]  /*7290*/  F2FP.F16.E4M3.UNPACK_B R28, R28.H1 ;  /* 0x0000001cff1c723e */ /* 0x000fe200030006ff */
[--C-:B------:R-:W-:Y:S01]  /*72a0*/  HADD2.F32 R77, -RZ, R20.reuse.H0_H0 ;  /* 0x20000014ff4d7230 */ /* 0x100fe20000004100 */
[-C--:B------:R-:W-:Y:S01]  /*72b0*/  F2FP.F16.E4M3.UNPACK_B R11, R29.reuse ;  /* 0x0000001dff0b723e */ /* 0x080fe200020006ff */
        /* <DEDUP_REMOVED lines=43> */
[----:B------:R-:W-:Y:S01]  /*7570*/  IADD3 R152, PT, PT, R152, 0x180, RZ ;  /* 0x0000018098987810 */ /* 0x000fe20007ffe0ff */
[----:B------:R-:W-:Y:S01]  /*7580*/  HADD2.F32 R100, -RZ, R6.H1_H1 ;  /* 0x30000006ff647230 */ /* 0x000fe20000004100 */
[----:B------:R-:W-:Y:S01]  /*7590*/  IADD3 R68, PT, PT, R68, 0x1, RZ ;  /* 0x0000000144447810 */ /* 0x000fe20007ffe0ff */
[--C-:B------:R-:W-:Y:S01]  /*75a0*/  HADD2.F32 R101, -RZ, R5.reuse.H0_H0 ;  /* 0x20000005ff657230 */ /* 0x100fe20000004100 */
[----:B------:R-:W-:Y:S01]  /*75b0*/  LOP3.LUT R152, R152, 0xfefffff8, RZ, 0xc0, !PT ;  /* 0xfefffff898987812 */ /* 0x000fe200078ec0ff */
[----:B------:R-:W-:Y:S02]  /*75c0*/  HADD2.F32 R102, -RZ, R5.H1_H1 ;  /* 0x30000005ff667230 */ /* 0x000fe40000004100 */
[--C-:B------:R-:W-:Y:S02]  /*75d0*/  HADD2.F32 R103, -RZ, R4.reuse.H0_H0 ;  /* 0x20000004ff677230 */ /* 0x100fe40000004100 */
[----:B------:R-:W-:Y:S02]  /*75e0*/  HADD2.F32 R104, -RZ, R4.H1_H1 ;  /* 0x30000004ff687230 */ /* 0x000fe40000004100 */
[----:B------:R-:W1:Y:S01]  /*75f0*/  LDTM.x64 R4, tmem[UR4] ;  /* 0x00000004000479ee */ /* 0x000e620008340000 */
[----:B------:R-:W-:Y:S01]  /*7600*/  NOP ;  /* 0x0000000000007918 */ /* 0x000fe20000000000 */
[----:B-1----:R1:W-:Y:S01]  /*7610*/  SYNCS.ARRIVE.TRANS64.RED.A1T0 RZ, [R152+URZ], RZ ;  /* 0x000000ff98ff79a7 */ /* 0x0023e200081004ff */
[----:B------:R-:W-:Y:S02]  /*7620*/  HADD2.F32 R2, -RZ, R2.H1_H1 ;  /* 0x30000002ff027230 */ /* 0x000fe40000004100 */
[--C-:B------:R-:W-:Y:S02]  /*7630*/  HADD2.F32 R105, -RZ, R106.reuse.H0_H0 ;  /* 0x2000006aff697230 */ /* 0x100fe40000004100 */
        /* <DEDUP_REMOVED lines=9> */
[C---:B---3--:R-:W-:Y:S01]  /*76d0*/  FMUL R4, R70.reuse, R4 ;  /* 0x0000000446047220 */ /* 0x048fe20000400000 */
[C---:B------:R-:W-:Y:S01]  /*76e0*/  FMUL R5, R70.reuse, R5 ;  /* 0x0000000546057220 */ /* 0x040fe20000400000 */
[C---:B------:R-:W-:Y:S01]  /*76f0*/  FMUL R8, R70.reuse, R8 ;  /* 0x0000000846087220 */ /* 0x040fe20000400000 */
[C---:B------:R-:W-:Y:S01]  /*7700*/  FMUL R9, R70.reuse, R9 ;  /* 0x0000000946097220 */ /* 0x040fe20000400000 */
[C---:B------:R-:W-:Y:S01]  /*7710*/  FFMA R4, R71.reuse, R0, R4 ;  /* 0x0000000047047223 */ /* 0x040fe20000000004 */
[C---:B------:R-:W-:Y:S01]  /*7720*/  FFMA R5, R71.reuse, R2, R5 ;  /* 0x0000000247057223 */ /* 0x040fe20000000005 */
[C---:B------:R-:W-:Y:S01]  /*7730*/  FMUL R12, R70.reuse, R12 ;  /* 0x0000000c460c7220 */ /* 0x040fe20000400000 */
[C---:B------:R-:W-:Y:S01]  /*7740*/  FMUL R13, R70.reuse, R13 ;  /* 0x0000000d460d7220 */ /* 0x040fe20000400000 */
[C---:B------:R-:W-:Y:S01]  /*7750*/  FMUL R0, R70.reuse, R16 ;  /* 0x0000001046007220 */ /* 0x040fe20000400000 */
[C---:B------:R-:W-:Y:S01]  /*7760*/  FMUL R2, R70.reuse, R17 ;  /* 0x0000001146027220 */ /* 0x040fe20000400000 */
[C---:B------:R-:W-:Y:S01]  /*7770*/  FMUL R17, R70.reuse, R24 ;  /* 0x0000001846117220 */ /* 0x040fe20000400000 */
[--C-:B------:R-:W-:Y:S02]  /*7780*/  HADD2.F32 R125, -RZ, R126.reuse.H0_H0 ;  /* 0x2000007eff7d7230 */ /* 0x100fe40000004100 */
[C---:B------:R-:W-:Y:S01]  /*7790*/  FMUL R6, R70.reuse, R6 ;  /* 0x0000000646067220 */ /* 0x040fe20000400000 */
[----:B------:R-:W-:Y:S02]  /*77a0*/  HADD2.F32 R126, -RZ, R126.H1_H1 ;  /* 0x3000007eff7e7230 */ /* 0x000fe40000004100 */
[C---:B------:R-:W-:Y:S01]  /*77b0*/  FMUL R7, R70.reuse, R7 ;  /* 0x0000000746077220 */ /* 0x040fe20000400000 */
[C---:B------:R-:W-:Y:S01]  /*77c0*/  FMUL R10, R70.reuse, R10 ;  /* 0x0000000a460a7220 */ /* 0x040fe20000400000 */
[C---:B------:R-:W-:Y:S01]  /*77d0*/  FFMA R6, R71.reuse, R3, R6 ;  /* 0x0000000347067223 */ /* 0x040fe20000000006 */
[C---:B------:R-:W-:Y:S01]  /*77e0*/  FMUL R11, R70.reuse, R11 ;  /* 0x0000000b460b7220 */ /* 0x040fe20000400000 */
[C---:B------:R-:W-:Y:S01]  /*77f0*/  FFMA R7, R71.reuse, R72, R7 ;  /* 0x0000004847077223 */ /* 0x040fe20000000007 */
[C---:B------:R-:W-:Y:S01]  /*7800*/  FFMA R8, R71.reuse, R73, R8 ;  /* 0x0000004947087223 */ /* 0x040fe20000000008 */
[C---:B------:R-:W-:Y:S01]  /*7810*/  FFMA R9, R71.reuse, R74, R9 ;  /* 0x0000004a47097223 */ /* 0x040fe20000000009 */
[C---:B------:R-:W-:Y:S01]  /*7820*/  FFMA R10, R71.reuse, R75, R10 ;  /* 0x0000004b470a7223 */ /* 0x040fe2000000000a */
[C---:B------:R-:W-:Y:S01]  /*7830*/  FFMA R11, R71.reuse, R76, R11 ;  /* 0x0000004c470b7223 */ /* 0x040fe2000000000b */
[C---:B------:R-:W-:Y:S01]  /*7840*/  FFMA R12, R71.reuse, R77, R12 ;  /* 0x0000004d470c7223 */ /* 0x040fe2000000000c */
[----:B------:R-:W-:Y:S01]  /*7850*/  FFMA R13, R71, R78, R13 ;  /* 0x0000004e470d7223 */ /* 0x000fe2000000000d */
[----:B------:R-:W-:Y:S01]  /*7860*/  F2FP.SATFINITE.E4M3.F32.PACK_AB_MERGE_C R76, R7, R6, RZ ;  /* 0x00000006074c723e */ /* 0x000fe200048070ff */
[--C-:B------:R-:W-:Y:S02]  /*7870*/  HADD2.F32 R74, -RZ, R129.reuse.H0_H0 ;  /* 0x20000081ff4a7230 */ /* 0x100fe40000004100 */
[C---:B------:R-:W-:Y:S01]  /*7880*/  FMUL R7, R70.reuse, R20 ;  /* 0x0000001446077220 */ /* 0x040fe20000400000 */
[----:B------:R-:W-:Y:S01]  /*7890*/  HADD2.F32 R75, -RZ, R129.H1_H1 ;  /* 0x30000081ff4b7230 */ /* 0x000fe20000004100 */
[----:B------:R-:W-:Y:S01]  /*78a0*/  F2FP.SATFINITE.E4M3.F32.PACK_AB_MERGE_C R129, R11, R10, RZ ;  /* 0x0000000a0b81723e */ /* 0x000fe200048070ff */
        /* <DEDUP_REMOVED lines=12> */
[----:B------:R-:W-:Y:S01]  /*7970*/  FFMA R3, R71, R83, R3 ;  /* 0x0000005347037223 */ /* 0x000fe20000000003 */
[C---:B------:R-:W-:Y:S01]  /*7980*/  FMUL R25, R70.reuse, R32 ;  /* 0x0000002046197220 */ /* 0x040fe20000400000 */
[----:B------:R-:W-:Y:S01]  /*7990*/  F2FP.SATFINITE.E4M3.F32.PACK_AB_MERGE_C R14, R15, R14, RZ ;  /* 0x0000000e0f0e723e */ /* 0x000fe200048070ff */
[C---:B------:R-:W-:Y:S01]  /*79a0*/  FMUL R6, R70.reuse, R19 ;  /* 0x0000001346067220 */ /* 0x040fe20000400000 */
[C---:B------:R-:W-:Y:S01]  /*79b0*/  FMUL R11, R70.reuse, R22 ;  /* 0x00000016460b7220 */ /* 0x040fe20000400000 */
[C---:B------:R-:W-:Y:S01]  /*79c0*/  FMUL R22, R70.reuse, R29 ;  /* 0x0000001d46167220 */ /* 0x040fe20000400000 */
[C---:B------:R-:W-:Y:S01]  /*79d0*/  FMUL R29, R70.reuse, R36 ;  /* 0x00000024461d7220 */ /* 0x040fe20000400000 */
[C---:B------:R-:W-:Y:S01]  /*79e0*/  FFMA R6, R71.reuse, R84, R6 ;  /* 0x0000005447067223 */ /* 0x040fe20000000006 */
[C---:B------:R-:W-:Y:S01]  /*79f0*/  FFMA R7, R71.reuse, R85, R7 ;  /* 0x0000005547077223 */ /* 0x040fe20000000007 */
[C---:B------:R-:W-:Y:S01]  /*7a00*/  FFMA R10, R71.reuse, R86, R10 ;  /* 0x00000056470a7223 */ /* 0x040fe2000000000a */
[C---:B------:R-:W-:Y:S01]  /*7a10*/  FFMA R11, R71.reuse, R87, R11 ;  /* 0x00000057470b7223 */ /* 0x040fe2000000000b */
[----:B------:R-:W-:Y:S01]  /*7a20*/  FMUL R16, R70, R23 ;  /* 0x0000001746107220 */ /* 0x000fe20000400000 */
[----:B------:R-:W-:Y:S01]  /*7a30*/  F2FP.SATFINITE.E4M3.F32.PACK_AB_MERGE_C R3, R6, R3, RZ ;  /* 0x000000030603723e */ /* 0x000fe200048070ff */
        /* <DEDUP_REMOVED lines=10> */
[----:B------:R-:W-:Y:S01]  /*7ae0*/  FMUL R30, R70, R37 ;  /* 0x00000025461e7220 */ /* 0x000fe20000400000 */
[----:B------:R-:W-:Y:S01]  /*7af0*/  F2FP.SATFINITE.E4M3.F32.PACK_AB_MERGE_C R16, R10, R7, R16 ;  /* 0x000000070a10723e */ /* 0x000fe20004807010 */
        /* <DEDUP_REMOVED lines=23> */
[----:B------:R-:W-:Y:S01]  /*7c70*/  FFMA R31, R71, R103, R31 ;  /* 0x00000067471f7223 */ /* 0x000fe2000000001f */
[----:B------:R-:W-:Y:S01]  /*7c80*/  FMUL R45, R70, R52 ;  /* 0x00000034462d7220 */ /* 0x000fe20000400000 */
[----:B------:R-:W-:Y:S01]  /*7c90*/  F2FP.SATFINITE.E4M3.F32.PACK_AB_MERGE_C R19, R28, R27, RZ ;  /* 0x0000001b1c13723e */ /* 0x000fe200048070ff */
[C---:B------:R-:W-:Y:S01]  /*7ca0*/  FMUL R52, R70.reuse, R59 ;  /* 0x0000003b46347220 */ /* 0x040fe20000400000 */
[C---:B------:R-:W-:Y:S01]  /*7cb0*/  FMUL R59, R70.reuse, R66 ;  /* 0x00000042463b7220 */ /* 0x040fe20000400000 */
[----:B------:R-:W-:Y:S01]  /*7cc0*/  F2FP.SATFINITE.E4M3.F32.PACK_AB_MERGE_C R66, R13, R12, R14 ;  /* 0x0000000c0d42723e */ /* 0x000fe2000480700e */
[----:B------:R-:W-:Y:S01]  /*7cd0*/  FMUL R32, R70, R39 ;  /* 0x0000002746207220 */ /* 0x000fe20000400000 */
[--C-:B------:R-:W-:Y:S01]  /*7ce0*/  HADD2.F32 R107, -RZ, R108.reuse.H0_H0 ;  /* 0x2000006cff6b7230 */ /* 0x100fe20000004100 */
[----:B------:R-:W-:Y:S01]  /*7cf0*/  F2FP.SATFINITE.E4M3.F32.PACK_AB_MERGE_C R19, R26, R25, R19 ;  /* 0x000000191a13723e */ /* 0x000fe20004807013 */
[----:B------:R-:W-:Y:S02]  /*7d00*/  HADD2.F32 R108, -RZ, R108.H1_H1 ;  /* 0x3000006cff6c7230 */ /* 0x000fe40000004100 */
[C---:B------:R-:W-:Y:S01]  /*7d10*/  FFMA R32, R71.reuse, R104, R32 ;  /* 0x0000006847207223 */ /* 0x040fe20000000020 */
[C---:B------:R-:W-:Y:S01]  /*7d20*/  FFMA R33, R71.reuse, R105, R33 ;  /* 0x0000006947217223 */ /* 0x040fe20000000021 */
[C---:B------:R-:W-:Y:S01]  /*7d30*/  FFMA R34, R71.reuse, R106, R34 ;  /* 0x0000006a47227223 */ /* 0x040fe20000000022 */
[C---:B------:R-:W-:Y:S01]  /*7d40*/  FMUL R35, R70.reuse, R42 ;  /* 0x0000002a46237220 */ /* 0x040fe20000400000 */
[----:B------:R-:W-:Y:S01]  /*7d50*/  FMUL R42, R70, R49 ;  /* 0x00000031462a7220 */ /* 0x000fe20000400000 */
[----:B------:R-:W-:Y:S01]  /*7d60*/  F2FP.SATFINITE.E4M3.F32.PACK_AB_MERGE_C R32, R32, R31, RZ ;  /* 0x0000001f2020723e */ /* 0x000fe200048070ff */
[C---:B------:R-:W-:Y:S01]  /*7d70*/  FMUL R49, R70.reuse, R56 ;  /* 0x0000003846317220 */ /* 0x040fe20000400000 */
[C---:B------:R-:W-:Y:S01]  /*7d80*/  FMUL R36, R70.reuse, R43 ;  /* 0x0000002b46247220 */ /* 0x040fe20000400000 */
[--C-:B------:R-:W-:Y:S02]  /*7d90*/  HADD2.F32 R111, -RZ, R112.reuse.H0_H0 ;  /* 0x20000070ff6f7230 */ /* 0x100fe40000004100 */
[C---:B------:R-:W-:Y:S01]  /*7da0*/  FFMA R35, R71.reuse, R107, R35 ;  /* 0x0000006b47237223 */ /* 0x040fe20000000023 */
[----:B------:R-:W-:Y:S02]  /*7db0*/  HADD2.F32 R112, -RZ, R112.H1_H1 ;  /* 0x30000070ff707230 */ /* 0x000fe40000004100 */
[C---:B------:R-:W-:Y:S01]  /*7dc0*/  FMUL R39, R70.reuse, R46 ;  /* 0x0000002e46277220 */ /* 0x040fe20000400000 */
[C---:B------:R-:W-:Y:S01]  /*7dd0*/  FFMA R36, R71.reuse, R108, R36 ;  /* 0x0000006c47247223 */ /* 0x040fe20000000024 */
[C---:B------:R-:W-:Y:S01]  /*7de0*/  FMUL R40, R70.reuse, R47 ;  /* 0x0000002f46287220 */ /* 0x040fe20000400000 */
[C---:B------:R-:W-:Y:S01]  /*7df0*/  FFMA R37, R71.reuse, R109, R37 ;  /* 0x0000006d47257223 */ /* 0x040fe20000000025 */
[C---:B------:R-:W-:Y:S01]  /*7e00*/  FFMA R38, R71.reuse, R110, R38 ;  /* 0x0000006e47267223 */ /* 0x040fe20000000026 */
        /* <DEDUP_REMOVED lines=8> */
[C---:B------:R-:W-:Y:S01]  /*7e90*/  FMUL R46, R70.reuse, R53 ;  /* 0x00000035462e7220 */ /* 0x040fe20000400000 */
[--C-:B------:R-:W-:Y:S02]  /*7ea0*/  HADD2.F32 R119, -RZ, R120.reuse.H0_H0 ;  /* 0x20000078ff777230 */ /* 0x100fe40000004100 */
[C---:B------:R-:W-:Y:S01]  /*7eb0*/  FMUL R50, R70.reuse, R57 ;  /* 0x0000003946327220 */ /* 0x040fe20000400000 */
[C---:B------:R-:W-:Y:S01]  /*7ec0*/  FMUL R51, R70.reuse, R58 ;  /* 0x0000003a46337220 */ /* 0x040fe20000400000 */
[C---:B------:R-:W-:Y:S01]  /*7ed0*/  FMUL R53, R70.reuse, R60 ;  /* 0x0000003c46357220 */ /* 0x040fe20000400000 */
[C---:B------:R-:W-:Y:S01]  /*7ee0*/  FFMA R43, R71.reuse, R115, R43 ;  /* 0x00000073472b7223 */ /* 0x040fe2000000002b */
[----:B------:R-:W-:Y:S02]  /*7ef0*/  HADD2.F32 R120, -RZ, R120.H1_H1 ;  /* 0x30000078ff787230 */ /* 0x000fe40000004100 */
[C---:B------:R-:W-:Y:S01]  /*7f00*/  FMUL R47, R70.reuse, R54 ;  /* 0x00000036462f7220 */ /* 0x040fe20000400000 */
[C---:B------:R-:W-:Y:S01]  /*7f10*/  FMUL R57, R70.reuse, R64 ;  /* 0x0000004046397220 */ /* 0x040fe20000400000 */
[C---:B------:R-:W-:Y:S01]  /*7f20*/  FMUL R58, R70.reuse, R65 ;  /* 0x00000041463a7220 */ /* 0x040fe20000400000 */
[C---:B------:R-:W-:Y:S01]  /*7f30*/  FMUL R60, R70.reuse, R67 ;  /* 0x00000043463c7220 */ /* 0x040fe20000400000 */
[----:B------:R-:W-:Y:S01]  /*7f40*/  FFMA R44, R71, R116, R44 ;  /* 0x00000074472c7223 */ /* 0x000fe2000000002c */
[----:B------:R-:W-:Y:S01]  /*7f50*/  FMUL R48, R70, R55 ;  /* 0x0000003746307220 */ /* 0x000fe20000400000 */
[----:B------:R-:W-:Y:S01]  /*7f60*/  F2FP.SATFINITE.E4M3.F32.PACK_AB_MERGE_C R64, R5, R4, R76 ;  /* 0x000000040540723e */ /* 0x000fe2000480704c */
[----:B------:R-:W-:Y:S01]  /*7f70*/  FFMA R45, R71, R117, R45 ;  /* 0x00000075472d7223 */ /* 0x000fe2000000002d */
[----:B------:R-:W-:Y:S01]  /*7f80*/  F2FP.SATFINITE.E4M3.F32.PACK_AB_MERGE_C R65, R9, R8, R129 ;  /* 0x000000080941723e */ /* 0x000fe20004807081 */
[C---:B------:R-:W-:Y:S01]  /*7f90*/  FFMA R46, R71.reuse, R118, R46 ;  /* 0x00000076472e7223 */ /* 0x040fe2000000002e */
[----:B------:R-:W-:Y:S01]  /*7fa0*/  F2FP.SATFINITE.E4M3.F32.PACK_AB_MERGE_C R67, R2, R0, R3 ;  /* 0x000000000243723e */ /* 0x000fe20004807003 */
[--C-:B------:R-:W-:Y:S02]  /*7fb0*/  HADD2.F32 R123, -RZ, R124.reuse.H0_H0 ;  /* 0x2000007cff7b7230 */ /* 0x100fe40000004100 */
[C---:B------:R-:W-:Y:S01]  /*7fc0*/  FFMA R47, R71.reuse, R119, R47 ;  /* 0x00000077472f7223 */ /* 0x040fe2000000002f */
[----:B------:R-:W-:Y:S02]  /*7fd0*/  HADD2.F32 R124, -RZ, R124.H1_H1 ;  /* 0x3000007cff7c7230 */ /* 0x000fe40000004100 */
[C---:B------:R-:W-:Y:S01]  /*7fe0*/  FFMA R48, R71.reuse, R120, R48 ;  /* 0x0000007847307223 */ /* 0x040fe20000000030 */
[----:B------:R1:W-:Y:S01]  /*7ff0*/  STS.128 [R144+UR44+0x2200], R64 ;  /* 0x0022004090007988 */ /* 0x0003e20008000c2c */
[C---:B------:R-:W-:Y:S01]  /*8000*/  FFMA R49, R71.reuse, R121, R49 ;  /* 0x0000007947317223 */ /* 0x040fe20000000031 */
[C---:B------:R-:W-:Y:S01]  /*8010*/  FFMA R50, R71.reuse, R122, R50 ;  /* 0x0000007a47327223 */ /* 0x040fe20000000032 */
[C---:B------:R-:W-:Y:S01]  /*8020*/  FMUL R54, R70.reuse, R61 ;  /* 0x0000003d46367220 */ /* 0x040fe20000400000 */
[--C-:B------:R-:W-:Y:S02]  /*8030*/  HADD2.F32 R127, -RZ, R128.reuse.H0_H0 ;  /* 0x20000080ff7f7230 */ /* 0x100fe40000004100 */
[C---:B------:R-:W-:Y:S01]  /*8040*/  FFMA R51, R71.reuse, R123, R51 ;  /* 0x0000007b47337223 */ /* 0x040fe20000000033 */
[----:B------:R-:W-:Y:S02]  /*8050*/  HADD2.F32 R128, -RZ, R128.H1_H1 ;  /* 0x30000080ff807230 */ /* 0x000fe40000004100 */
[----:B------:R-:W-:Y:S01]  /*8060*/  FMUL R55, R70, R62 ;  /* 0x0000003e46377220 */ /* 0x000fe20000400000 */
[----:B------:R1:W-:Y:S01]  /*8070*/  STS.128 [R143+0x2010], R16 ;  /* 0x002010108f007388 */ /* 0x0003e20000000c00 */
[----:B------:R-:W-:Y:S01]  /*8080*/  F2FP.SATFINITE.E4M3.F32.PACK_AB_MERGE_C R35, R36, R35, RZ ;  /* 0x000000232423723e */ /* 0x000fe200048070ff */
[C---:B------:R-:W-:Y:S01]  /*8090*/  FFMA R52, R71.reuse, R124, R52 ;  /* 0x0000007c47347223 */ /* 0x040fe20000000034 */
[----:B------:R-:W-:Y:S01]  /*80a0*/  FMUL R56, R70, R63 ;  /* 0x0000003f46387220 */ /* 0x000fe20000400000 */
[C---:B------:R-:W-:Y:S01]  /*80b0*/  FFMA R53, R71.reuse, R125, R53 ;  /* 0x0000007d47357223 */ /* 0x040fe20000000035 */
[C---:B------:R-:W-:Y:S01]  /*80c0*/  FFMA R54, R71.reuse, R126, R54 ;  /* 0x0000007e47367223 */ /* 0x040fe20000000036 */
[C---:B------:R-:W-:Y:S01]  /*80d0*/  FFMA R55, R71.reuse, R127, R55 ;  /* 0x0000007f47377223 */ /* 0x040fe20000000037 */
[C---:B------:R-:W-:Y:S01]  /*80e0*/  FFMA R56, R71.reuse, R128, R56 ;  /* 0x0000008047387223 */ /* 0x040fe20000000038 */
[----:B------:R-:W-:Y:S01]  /*80f0*/  F2FP.SATFINITE.E4M3.F32.PACK_AB_MERGE_C R39, R40, R39, RZ ;  /* 0x000000272827723e */ /* 0x000fe200048070ff */
[C---:B------:R-:W-:Y:S01]  /*8100*/  FFMA R57, R71.reuse, R72, R57 ;  /* 0x0000004847397223 */ /* 0x040fe20000000039 */
[----:B------:R-:W-:Y:S01]  /*8110*/  F2FP.SATFINITE.E4M3.F32.PACK_AB_MERGE_C R43, R44, R43, RZ ;  /* 0x0000002b2c2b723e */ /* 0x000fe200048070ff */
[C---:B------:R-:W-:Y:S01]  /*8120*/  FFMA R58, R71.reuse, R73, R58 ;  /* 0x00000049473a7223 */ /* 0x040fe2000000003a */
[C---:B------:R-:W-:Y:S01]  /*8130*/  FFMA R59, R71.reuse, R74, R59 ;  /* 0x0000004a473b7223 */ /* 0x040fe2000000003b */
[----:B------:R-:W-:Y:S01]  /*8140*/  F2FP.SATFINITE.E4M3.F32.PACK_AB_MERGE_C R33, R34, R33, R35 ;  /* 0x000000212221723e */ /* 0x000fe20004807023 */
[----:B------:R-:W-:Y:S01]  /*8150*/  FFMA R60, R71, R75, R60 ;  /* 0x0000004b473c7223 */ /* 0x000fe2000000003c */
[----:B------:R-:W-:Y:S02]  /*8160*/  F2FP.SATFINITE.E4M3.F32.PACK_AB_MERGE_C R32, R30, R29, R32 ;  /* 0x0000001d1e20723e */ /* 0x000fe40004807020 */
[----:B------:R-:W-:Y:S02]  /*8170*/  F2FP.SATFINITE.E4M3.F32.PACK_AB_MERGE_C R34, R38, R37, R39 ;  /* 0x000000252622723e */ /* 0x000fe40004807027 */
[----:B------:R-:W-:Y:S02]  /*8180*/  F2FP.SATFINITE.E4M3.F32.PACK_AB_MERGE_C R35, R42, R41, R43 ;  /* 0x000000292a23723e */ /* 0x000fe4000480702b */
[----:B------:R-:W-:Y:S02]  /*8190*/  F2FP.SATFINITE.E4M3.F32.PACK_AB_MERGE_C R51, R52, R51, RZ ;  /* 0x000000333433723e */ /* 0x000fe400048070ff */
[----:B------:R-:W-:Y:S01]  /*81a0*/  F2FP.SATFINITE.E4M3.F32.PACK_AB_MERGE_C R48, R48, R47, RZ ;  /* 0x0000002f3030723e */ /* 0x000fe200048070ff */
[----:B------:R1:W-:Y:S01]  /*81b0*/  STS.128 [R150+0x2020], R32 ;  /* 0x0020202096007388 */ /* 0x0003e20000000c00 */
[----:B------:R-:W-:Y:S02]  /*81c0*/  F2FP.SATFINITE.E4M3.F32.PACK_AB_MERGE_C R55, R56, R55, RZ ;  /* 0x000000373837723e */ /* 0x000fe400048070ff */
[----:B------:R-:W-:Y:S02]  /*81d0*/  F2FP.SATFINITE.E4M3.F32.PACK_AB_MERGE_C R59, R60, R59, RZ ;  /* 0x0000003b3c3b723e */ /* 0x000fe400048070ff */
[----:B------:R-:W-:Y:S02]  /*81e0*/  F2FP.SATFINITE.E4M3.F32.PACK_AB_MERGE_C R49, R50, R49, R51 ;  /* 0x000000313231723e */ /* 0x000fe40004807033 */
[----:B------:R-:W-:Y:S02]  /*81f0*/  F2FP.SATFINITE.E4M3.F32.PACK_AB_MERGE_C R48, R46, R45, R48 ;  /* 0x0000002d2e30723e */ /* 0x000fe40004807030 */
[----:B------:R-:W-:Y:S02]  /*8200*/  F2FP.SATFINITE.E4M3.F32.PACK_AB_MERGE_C R50, R54, R53, R55 ;  /* 0x000000353632723e */ /* 0x000fe40004807037 */
[----:B------:R-:W-:Y:S05]  /*8210*/  F2FP.SATFINITE.E4M3.F32.PACK_AB_MERGE_C R51, R58, R57, R59 ;  /* 0x000000393a33723e */ /* 0x000fea000480703b */
[----:B------:R1:W-:Y:S01]  /*8220*/  STS.128 [R149+0x2030], R48 ;  /* 0x0020303095007388 */ /* 0x0003e20000000c00 */
[----:B------:R-:W-:Y:S01]  /*8230*/  @!PT LDS RZ, [RZ] ;  /* 0x00000000fffff984 */ /* 0x000fe20000000800 */
[----:B------:R-:W-:Y:S01]  /*8240*/  @!PT LDS RZ, [RZ] ;  /* 0x00000000fffff984 */ /* 0x000fe20000000800 */
[----:B------:R-:W-:Y:S01]  /*8250*/  @!PT LDS RZ, [RZ] ;  /* 0x00000000fffff984 */ /* 0x000fe20000000800 */
[----:B------:R-:W-:Y:S01]  /*8260*/  @!PT LDS RZ, [RZ] ;  /* 0x00000000fffff984 */ /* 0x000fe20000000800 */
[----:B------:R3:W-:Y:S07]  /*8270*/  MEMBAR.ALL.CTA ;  /* 0x0000000000007992 */ /* 0x0007ee0000008000 */
[----:B---3--:R-:W3:Y:S02]  /*8280*/  FENCE.VIEW.ASYNC.S ;  /* 0x00000000000073c6 */ /* 0x008ee40000000000 */
[----:B---3--:R-:W-:Y:S06]  /*8290*/  BAR.SYNC.DEFER_BLOCKING 0x1, 0x80 ;  /* 0x0042000000007b1d */ /* 0x008fec0000010000 */
[----:B------:R-:W-:Y:S05]  /*82a0*/  @P0 BRA `(.L_x_121) ;  /* 0x0000000000880947 */ /* 0x000fea0003800000 */
[----:B------:R-:W3:Y:S01]  /*82b0*/  LDCU.128 UR12, c[0x0][0xb90] ;  /* 0x00017200ff0c77ac */ /* 0x000ee20008000c00 */
[----:B------:R-:W4:Y:S01]  /*82c0*/  LDCU UR18, c[0x0][0xba0] ;  /* 0x00017400ff1277ac */ /* 0x000f220008000800 */
[----:B------:R-:W-:Y:S02]  /*82d0*/  USHF.L.U32 UR10, UR49, 0x7, URZ ;  /* 0x00000007310a7899 */ /* 0x000fe400080006ff */
[----:B------:R-:W-:Y:S02]  /*82e0*/  UISETP.NE.AND UP0, UPT, UR56, 0x1, UPT ;  /* 0x000000013800788c */ /* 0x000fe4000bf05270 */
[----:B------:R-:W-:Y:S01]  /*82f0*/  UIMAD.WIDE.U32 UR4, UR10, UR57, URZ ;  /* 0x000000390a0472a5 */ /* 0x000fe2000f8e00ff */
[----:B------:R-:W5:Y:S01]  /*8300*/  LDCU.64 UR16, c[0x0][0x348] ;  /* 0x00006900ff1077ac */ /* 0x000f620008000a00 */
[----:B------:R-:W-:Y:S02]  /*8310*/  UIADD3 UR8, UPT, UPT, UR44, 0x2200, URZ ;  /* 0x000022002c087890 */ /* 0x000fe4000fffe0ff */
[----:B---3--:R-:W-:Y:S02]  /*8320*/  UISETP.NE.AND UP1, UPT, UR14, 0x1, UPT ;  /* 0x000000010e00788c */ /* 0x008fe4000bf25270 */
[----:B------:R-:W-:Y:S02]  /*8330*/  USHF.L.U32 UR9, UR51, 0x6, URZ ;  /* 0x0000000633097899 */ /* 0x000fe400080006ff */
[----:B------:R-:W-:Y:S01]  /*8340*/  MOV R151, UR8 ;  /* 0x0000000800977c02 */ /* 0x000fe20008000f00 */
[----:B------:R-:W-:Y:S02]  /*8350*/  UMOV UR4, UR5 ;  /* 0x0000000500047c82 */ /* 0x000fe40008000000 */
[----:B------:R-:W-:Y:S01]  /*8360*/  USHF.R.U32.HI UR4, URZ, UR58, UR4 ;  /* 0x0000003aff047299 */ /* 0x000fe20008011604 */
[----:B------:R-:W-:Y:S03]  /*8370*/  R2UR UR8, R151 ;  /* 0x00000000970872ca */ /* 0x000fe600000e0000 */
[----:B------:R-:W-:Y:S02]  /*8380*/  USEL UR11, UR10, UR4, !UP0 ;  /* 0x000000040a0b7287 */ /* 0x000fe4000c000000 */
[----:B------:R-:W-:Y:S02]  /*8390*/  UISETP.NE.AND UP0, UPT, UR59, 0x1, UPT ;  /* 0x000000013b00788c */ /* 0x000fe4000bf05270 */
[----:B------:R-:W-:Y:S07]  /*83a0*/  UIMAD.WIDE.U32 UR4, UR11, UR12, URZ ;  /* 0x0000000c0b0472a5 */ /* 0x000fee000f8e00ff */
[----:B------:R-:W-:Y:S02]  /*83b0*/  UMOV UR4, UR5 ;  /* 0x0000000500047c82 */ /* 0x000fe40008000000 */
[----:B------:R-:W-:Y:S04]  /*83c0*/  USHF.R.U32.HI UR4, URZ, UR13, UR4 ;  /* 0x0000000dff047299 */ /* 0x000fe80008011604 */
[----:B------:R-:W-:Y:S02]  /*83d0*/  USEL UR12, UR11, UR4, !UP0 ;  /* 0x000000040b0c7287 */ /* 0x000fe4000c000000 */
[----:B-----5:R-:W-:Y:S02]  /*83e0*/  UIADD3 UR4, UP0, UPT, UR16, 0x780, URZ ;  /* 0x0000078010047890 */ /* 0x020fe4000ff1e0ff */
[----:B------:R-:W-:Y:S07]  /*83f0*/  UIMAD.WIDE.U32 UR6, UR12, UR15, URZ ;  /* 0x0000000f0c0672a5 */ /* 0x000fee000f8e00ff */
[----:B------:R-:W-:Y:S01]  /*8400*/  UMOV UR5, UR7 ;  /* 0x0000000700057c82 */ /* 0x000fe20008000000 */
[----:B------:R-:W-:Y:S02]  /*8410*/  UIADD3 UR7, UPT, UPT, -UR11, URZ, URZ ;  /* 0x000000ff0b077290 */ /* 0x000fe4000fffe1ff */
[----:B----4-:R-:W-:Y:S02]  /*8420*/  USHF.R.U32.HI UR5, URZ, UR18, UR5 ;  /* 0x00000012ff057299 */ /* 0x010fe40008011605 */
[----:B------:R-:W-:Y:S02]  /*8430*/  UIMAD UR10, UR56, UR7, UR10 ;  /* 0x00000007380a72a4 */ /* 0x000fe4000f8e020a */
[----:B------:R-:W-:Y:S02]  /*8440*/  USEL UR13, UR12, UR5, !UP1 ;  /* 0x000000050c0d7287 */ /* 0x000fe4000c800000 */
[----:B------:R-:W-:Y:S02]  /*8450*/  UIADD3 UR5, UPT, UPT, -UR12, URZ, URZ ;  /* 0x000000ff0c057290 */ /* 0x000fe4000fffe1ff */
[----:B------:R-:W-:Y:S02]  /*8460*/  UIADD3 UR6, UPT, UPT, -UR13, URZ, URZ ;  /* 0x000000ff0d067290 */ /* 0x000fe4000fffe1ff */
[----:B------:R-:W-:Y:S02]  /*8470*/  UIMAD UR11, UR59, UR5, UR11 ;  /* 0x000000053b0b72a4 */ /* 0x000fe4000f8e020b */
[----:B------:R-:W-:Y:S02]  /*8480*/  UIMAD UR12, UR14, UR6, UR12 ;  /* 0x000000060e0c72a4 */ /* 0x000fe4000f8e020c */
[----:B------:R-:W-:Y:S09]  /*8490*/  UIADD3.X UR5, UPT, UPT, URZ, UR17, URZ, UP0, !UPT ;  /* 0x00000011ff057290 */ /* 0x000ff200087fe4ff */
[----:B------:R3:W-:Y:S01]  /*84a0*/  UTMASTG.5D.IM2COL [UR8], [UR4] ;  /* 0x00000008040073b5 */ /* 0x0007e20008060000 */
[----:B------:R0:W-:Y:S01]  /*84b0*/  UTMACMDFLUSH ;  /* 0x00000000000079b7 */ /* 0x0001e20000000000 */
[----:B---3--:R-:W-:Y:S04]  /*84c0*/  DEPBAR.LE SB0, 0x0 ;  /* 0x000080000000791a */ /* 0x008fe80000000000 */
.L_x_121:
[----:B------:R-:W-:Y:S05]  /*84d0*/  BSYNC.RECONVERGENT B0 ;  /* 0x0000000000007941 */ /* 0x000fea0003800200 */
.L_x_120:
[----:B------:R-:W-:Y:S01]  /*84e0*/  R2UR UR4, R147 ;  /* 0x00000000930472ca */ /* 0x000fe200000e0000 */
[----:B------:R-:W-:Y:S01]  /*84f0*/  BAR.SYNC.DEFER_BLOCKING 0x1, 0x80 ;  /* 0x0042000000007b1d */ /* 0x000fe20000010000 */
[C---:B------:R-:W-:Y:S01]  /*8500*/  ISETP.NE.AND P0, PT, R68.reuse, 0x2, PT ;  /* 0x000000024400780c */ /* 0x040fe20003f05270 */
[----:B------:R-:W-:Y:S01]  /*8510*/  UISETP.NE.AND UP0, UPT, UR46, URZ, UPT ;  /* 0x000000ff2e00728c */ /* 0x000fe2000bf05270 */
[----:B------:R-:W-:Y:S01]  /*8520*/  LOP3.LUT R141, R141, 0x1, RZ, 0x3c, !PT ;  /* 0x000000018d8d7812 */ /* 0x000fe200078e3cff */
[----:B------:R-:W-:Y:S01]  /*8530*/  UIADD3 UR49, UPT, UPT, UR37, UR63, URZ ;  /* 0x0000003f25317290 */ /* 0x000fe2000fffe0ff */
[----:B------:R-:W-:Y:S02]  /*8540*/  SEL R0, RZ, 0x1, P0 ;  /* 0x00000001ff007807 */ /* 0x000fe40000000000 */
[----:B------:R-:W-:Y:S02]  /*8550*/  SEL R68, R68, RZ, P0 ;  /* 0x000000ff44447207 */ /* 0x000fe40000000000 */
[----:B------:R-:W-:Y:S03]  /*8560*/  LOP3.LUT R142, R142, R0, RZ, 0x3c, !PT ;  /* 0x000000008e8e7212 */ /* 0x000fe600078e3cff */
[----:B------:R-:W-:Y:S01]  /*8570*/  UIADD3 UR51, UPT, UPT, UR36, UR4, URZ ;  /* 0x0000000424337290 */ /* 0x000fe2000fffe0ff */
[----:B------:R-:W-:Y:S01]  /*8580*/  UMOV UR45, UR50 ;  /* 0x00000032002d7c82 */ /* 0x000fe20008000000 */
[----:B------:R-:W-:Y:S10]  /*8590*/  BRA.U UP0, `(.L_x_122) ;  /* 0xffffffd900cc7547 */ /* 0x000ff4000b83ffff */
[----:B------:R-:W-:Y:S05]  /*85a0*/  EXIT ;  /* 0x000000000000794d */ /* 0x000fea0003800000 */
.L_x_25:
[----:B------:R-:W-:Y:S07]  /*85b0*/  MOV R0, UR9 ;  /* 0x0000000900007c02 */ /* 0x000fee0008000f00 */
.L_x_123:
[----:B--2---:R2:W3:Y:S02]  /*85c0*/  SYNCS.PHASECHK.TRANS64.TRYWAIT P0, [R0+URZ+0xa0], R4 ;  /* 0x0000a004000075a7 */ /* 0x0044e400080011ff */
[----:B---3--:R-:W-:Y:S05]  /*85d0*/  @!P0 NANOSLEEP.SYNCS 0x989680 ;  /* 0x009896800000895d */ /* 0x008fea0003900000 */
[----:B------:R-:W3:Y:S02]  /*85e0*/  @!P0 SYNCS.PHASECHK.TRANS64 P0, [R0+URZ+0xa0], R4 ;  /* 0x0000a004000085a7 */ /* 0x000ee400080010ff */
[----:B---3--:R-:W-:Y:S05]  /*85f0*/  @!P0 BRA `(.L_x_123) ;  /* 0xfffffffc00f08947 */ /* 0x008fea000383ffff */
[----:B------:R-:W-:Y:S05]  /*8600*/  BRA `(.L_x_24) ;  /* 0xffffff9400e47947 */ /* 0x000fea000383ffff */
.L_x_32:
[----:B------:R-:W-:Y:S07]  /*8610*/  MOV R0, UR9 ;  /* 0x0000000900007c02 */ /* 0x000fee0008000f00 */
.L_x_124:
[----:B-1----:R1:W2:Y:S02]  /*8620*/  SYNCS.PHASECHK.TRANS64.TRYWAIT P0, [R0+URZ+0xa0], R4 ;  /* 0x0000a004000075a7 */ /* 0x0022a400080011ff */
[----:B--2---:R-:W-:Y:S05]  /*8630*/  @!P0 NANOSLEEP.SYNCS 0x989680 ;  /* 0x009896800000895d */ /* 0x004fea0003900000 */
[----:B------:R-:W2:Y:S02]  /*8640*/  @!P0 SYNCS.PHASECHK.TRANS64 P0, [R0+URZ+0xa0], R4 ;  /* 0x0000a004000085a7 */ /* 0x000ea400080010ff */
[----:B--2---:R-:W-:Y:S05]  /*8650*/  @!P0 BRA `(.L_x_124) ;  /* 0xfffffffc00f08947 */ /* 0x004fea000383ffff */
[----:B------:R-:W-:Y:S05]  /*8660*/  BRA `(.L_x_31) ;  /* 0xffffff9c00887947 */ /* 0x000fea000383ffff */
.L_x_37:
[----:B-1----:R-:W-:-:S07]  /*8670*/  MOV R0, UR30 ;  /* 0x0000001e00007c02 */ /* 0x002fce0008000f00 */
.L_x_125:
[----:B-1----:R1:W2:Y:S02]  /*8680*/  SYNCS.PHASECHK.TRANS64.TRYWAIT P0, [R0+URZ+0x160], R3 ;  /* 0x00016003000075a7 */ /* 0x0022a400080011ff */
[----:B--2---:R-:W-:Y:S05]  /*8690*/  @!P0 NANOSLEEP.SYNCS 0x989680 ;  /* 0x009896800000895d */ /* 0x004fea0003900000 */
[----:B------:R-:W2:Y:S02]  /*86a0*/  @!P0 SYNCS.PHASECHK.TRANS64 P0, [R0+URZ+0x160], R3 ;  /* 0x00016003000085a7 */ /* 0x000ea400080010ff */
[----:B--2---:R-:W-:Y:S05]  /*86b0*/  @!P0 BRA `(.L_x_125) ;  /* 0xfffffffc00f08947 */ /* 0x004fea000383ffff */
[----:B------:R-:W-:Y:S05]  /*86c0*/  BRA `(.L_x_126) ;  /* 0xffffffa0006c7947 */ /* 0x000fea000383ffff */
.L_x_41:
[----:B------:R-:W-:-:S07]  /*86d0*/  MOV R0, UR4 ;  /* 0x0000000400007c02 */ /* 0x000fce0008000f00 */
.L_x_127:
[----:B-1----:R1:W2:Y:S02]  /*86e0*/  SYNCS.PHASECHK.TRANS64.TRYWAIT P0, [R0+URZ], R2 ;  /* 0x00000002000075a7 */ /* 0x0022a400080011ff */
[----:B--2---:R-:W-:Y:S05]  /*86f0*/  @!P0 NANOSLEEP.SYNCS 0x989680 ;  /* 0x009896800000895d */ /* 0x004fea0003900000 */
[----:B------:R-:W2:Y:S02]  /*8700*/  @!P0 SYNCS.PHASECHK.TRANS64 P0, [R0+URZ], R2 ;  /* 0x00000002000085a7 */ /* 0x000ea400080010ff */
[----:B--2---:R-:W-:Y:S05]  /*8710*/  @!P0 BRA `(.L_x_127) ;  /* 0xfffffffc00f08947 */ /* 0x004fea000383ffff */
[----:B------:R-:W-:Y:S05]  /*8720*/  BRA `(.L_x_128) ;  /* 0xffffffa800007947 */ /* 0x000fea000383ffff */
.L_x_42:
[----:B------:R-:W-:-:S07]  /*8730*/  MOV R0, UR5 ;  /* 0x0000000500007c02 */ /* 0x000fce0008000f00 */
.L_x_129:
[----:B-1----:R1:W2:Y:S02]  /*8740*/  SYNCS.PHASECHK.TRANS64.TRYWAIT P0, [R0+URZ], R2 ;  /* 0x00000002000075a7 */ /* 0x0022a400080011ff */
[----:B--2---:R-:W-:Y:S05]  /*8750*/  @!P0 NANOSLEEP.SYNCS 0x989680 ;  /* 0x009896800000895d */ /* 0x004fea0003900000 */
[----:B------:R-:W2:Y:S02]  /*8760*/  @!P0 SYNCS.PHASECHK.TRANS64 P0, [R0+URZ], R2 ;  /* 0x00000002000085a7 */ /* 0x000ea400080010ff */
[----:B--2---:R-:W-:Y:S05]  /*8770*/  @!P0 BRA `(.L_x_129) ;  /* 0xfffffffc00f08947 */ /* 0x004fea000383ffff */
[----:B------:R-:W-:Y:S05]  /*8780*/  BRA `(.L_x_130) ;  /* 0xffffffa800107947 */ /* 0x000fea000383ffff */
.L_x_43:
[----:B------:R-:W-:-:S07]  /*8790*/  MOV R0, UR5 ;  /* 0x0000000500007c02 */ /* 0x000fce0008000f00 */
.L_x_131:
[----:B-1----:R1:W2:Y:S02]  /*87a0*/  SYNCS.PHASECHK.TRANS64.TRYWAIT P0, [R0+URZ], R2 ;  /* 0x00000002000075a7 */ /* 0x0022a400080011ff */
[----:B--2---:R-:W-:Y:S05]  /*87b0*/  @!P0 NANOSLEEP.SYNCS 0x989680 ;  /* 0x009896800000895d */ /* 0x004fea0003900000 */
[----:B------:R-:W2:Y:S02]  /*87c0*/  @!P0 SYNCS.PHASECHK.TRANS64 P0, [R0+URZ], R2 ;  /* 0x00000002000085a7 */ /* 0x000ea400080010ff */
[----:B--2---:R-:W-:Y:S05]  /*87d0*/  @!P0 BRA `(.L_x_131) ;  /* 0xfffffffc00f08947 */ /* 0x004fea000383ffff */
[----:B------:R-:W-:Y:S05]  /*87e0*/  BRA `(.L_x_132) ;  /* 0xffffffa800207947 */ /* 0x000fea000383ffff */
.L_x_44:
[----:B------:R-:W-:-:S07]  /*87f0*/  MOV R0, UR5 ;  /* 0x0000000500007c02 */ /* 0x000fce0008000f00 */
.L_x_133:
[----:B-1----:R1:W2:Y:S02]  /*8800*/  SYNCS.PHASECHK.TRANS64.TRYWAIT P0, [R0+URZ], R2 ;  /* 0x00000002000075a7 */ /* 0x0022a400080011ff */
[----:B--2---:R-:W-:Y:S05]  /*8810*/  @!P0 NANOSLEEP.SYNCS 0x989680 ;  /* 0x009896800000895d */ /* 0x004fea0003900000 */
[----:B------:R-:W2:Y:S02]  /*8820*/  @!P0 SYNCS.PHASECHK.TRANS64 P0, [R0+URZ], R2 ;  /* 0x00000002000085a7 */ /* 0x000ea400080010ff */
[----:B--2---:R-:W-:Y:S05]  /*8830*/  @!P0 BRA `(.L_x_133) ;  /* 0xfffffffc00f08947 */ /* 0x004fea000383ffff */
[----:B------:R-:W-:Y:S05]  /*8840*/  BRA `(.L_x_134) ;  /* 0xffffffa800307947 */ /* 0x000fea000383ffff */
.L_x_45:
[----:B------:R-:W-:-:S07]  /*8850*/  MOV R0, UR5 ;  /* 0x0000000500007c02 */ /* 0x000fce0008000f00 */
.L_x_135:
[----:B-1----:R1:W2:Y:S02]  /*8860*/  SYNCS.PHASECHK.TRANS64.TRYWAIT P0, [R0+URZ], R2 ;  /* 0x00000002000075a7 */ /* 0x0022a400080011ff */
[----:B--2---:R-:W-:Y:S05]  /*8870*/  @!P0 NANOSLEEP.SYNCS 0x989680 ;  /* 0x009896800000895d */ /* 0x004fea0003900000 */
[----:B------:R-:W2:Y:S02]  /*8880*/  @!P0 SYNCS.PHASECHK.TRANS64 P0, [R0+URZ], R2 ;  /* 0x00000002000085a7 */ /* 0x000ea400080010ff */
[----:B--2---:R-:W-:Y:S05]  /*8890*/  @!P0 BRA `(.L_x_135) ;  /* 0xfffffffc00f08947 */ /* 0x004fea000383ffff */
[----:B------:R-:W-:Y:S05]  /*88a0*/  BRA `(.L_x_136) ;  /* 0xffffffa800407947 */ /* 0x000fea000383ffff */
.L_x_46:
[----:B------:R-:W-:-:S07]  /*88b0*/  MOV R0, UR5 ;  /* 0x0000000500007c02 */ /* 0x000fce0008000f00 */
.L_x_137:
[----:B-1----:R1:W2:Y:S02]  /*88c0*/  SYNCS.PHASECHK.TRANS64.TRYWAIT P0, [R0+URZ], R2 ;  /* 0x00000002000075a7 */ /* 0x0022a400080011ff */
[----:B--2---:R-:W-:Y:S05]  /*88d0*/  @!P0 NANOSLEEP.SYNCS 0x989680 ;  /* 0x009896800000895d */ /* 0x004fea0003900000 */
[----:B------:R-:W2:Y:S02]  /*88e0*/  @!P0 SYNCS.PHASECHK.TRANS64 P0, [R0+URZ], R2 ;  /* 0x00000002000085a7 */ /* 0x000ea400080010ff */
[----:B--2---:R-:W-:Y:S05]  /*88f0*/  @!P0 BRA `(.L_x_137) ;  /* 0xfffffffc00f08947 */ /* 0x004fea000383ffff */
[----:B------:R-:W-:Y:S05]  /*8900*/  BRA `(.L_x_138) ;  /* 0xffffffa800507947 */ /* 0x000fea000383ffff */
.L_x_47:
[----:B------:R-:W-:-:S07]  /*8910*/  MOV R0, UR5 ;  /* 0x0000000500007c02 */ /* 0x000fce0008000f00 */
.L_x_139:
[----:B-1----:R1:W2:Y:S02]  /*8920*/  SYNCS.PHASECHK.TRANS64.TRYWAIT P0, [R0+URZ], R2 ;  /* 0x00000002000075a7 */ /* 0x0022a400080011ff */
[----:B--2---:R-:W-:Y:S05]  /*8930*/  @!P0 NANOSLEEP.SYNCS 0x989680 ;  /* 0x009896800000895d */ /* 0x004fea0003900000 */
[----:B------:R-:W2:Y:S02]  /*8940*/  @!P0 SYNCS.PHASECHK.TRANS64 P0, [R0+URZ], R2 ;  /* 0x00000002000085a7 */ /* 0x000ea400080010ff */
[----:B--2---:R-:W-:Y:S05]  /*8950*/  @!P0 BRA `(.L_x_139) ;  /* 0xfffffffc00f08947 */ /* 0x004fea000383ffff */
[----:B------:R-:W-:Y:S05]  /*8960*/  BRA `(.L_x_140) ;  /* 0xffffffa800607947 */ /* 0x000fea000383ffff */
.L_x_48:
[----:B------:R-:W-:-:S07]  /*8970*/  MOV R0, UR5 ;  /* 0x0000000500007c02 */ /* 0x000fce0008000f00 */
.L_x_141:
[----:B-1----:R1:W2:Y:S02]  /*8980*/  SYNCS.PHASECHK.TRANS64.TRYWAIT P0, [R0+URZ], R2 ;  /* 0x00000002000075a7 */ /* 0x0022a400080011ff */
[----:B--2---:R-:W-:Y:S05]  /*8990*/  @!P0 NANOSLEEP.SYNCS 0x989680 ;  /* 0x009896800000895d */ /* 0x004fea0003900000 */
[----:B------:R-:W2:Y:S02]  /*89a0*/  @!P0 SYNCS.PHASECHK.TRANS64 P0, [R0+URZ], R2 ;  /* 0x00000002000085a7 */ /* 0x000ea400080010ff */
[----:B--2---:R-:W-:Y:S05]  /*89b0*/  @!P0 BRA `(.L_x_141) ;  /* 0xfffffffc00f08947 */ /* 0x004fea000383ffff */
[----:B------:R-:W-:Y:S05]  /*89c0*/  BRA `(.L_x_142) ;  /* 0xffffffa800707947 */ /* 0x000fea000383ffff */
.L_x_49:
[----:B------:R-:W-:-:S07]  /*89d0*/  MOV R0, UR5 ;  /* 0x0000000500007c02 */ /* 0x000fce0008000f00 */
.L_x_143:
[----:B-1----:R1:W2:Y:S02]  /*89e0*/  SYNCS.PHASECHK.TRANS64.TRYWAIT P0, [R0+URZ], R2 ;  /* 0x00000002000075a7 */ /* 0x0022a400080011ff */
[----:B--2---:R-:W-:Y:S05]  /*89f0*/  @!P0 NANOSLEEP.SYNCS 0x989680 ;  /* 0x009896800000895d */ /* 0x004fea0003900000 */
[----:B------:R-:W2:Y:S02]  /*8a00*/  @!P0 SYNCS.PHASECHK.TRANS64 P0, [R0+URZ], R2 ;  /* 0x00000002000085a7 */ /* 0x000ea400080010ff */
[----:B--2---:R-:W-:Y:S05]  /*8a10*/  @!P0 BRA `(.L_x_143) ;  /* 0xfffffffc00f08947 */ /* 0x004fea000383ffff */
[----:B------:R-:W-:Y:S05]  /*8a20*/  BRA `(.L_x_144) ;  /* 0xffffffa800807947 */ /* 0x000fea000383ffff */
.L_x_50:
[----:B------:R-:W-:-:S07]  /*8a30*/  MOV R0, UR5 ;  /* 0x0000000500007c02 */ /* 0x000fce0008000f00 */
.L_x_145:
[----:B-1----:R1:W2:Y:S02]  /*8a40*/  SYNCS.PHASECHK.TRANS64.TRYWAIT P0, [R0+URZ], R2 ;  /* 0x00000002000075a7 */ /* 0x0022a400080011ff */
[----:B--2---:R-:W-:Y:S05]  /*8a50*/  @!P0 NANOSLEEP.SYNCS 0x989680 ;  /* 0x009896800000895d */ /* 0x004fea0003900000 */
[----:B------:R-:W2:Y:S02]  /*8a60*/  @!P0 SYNCS.PHASECHK.TRANS64 P0, [R0+URZ], R2 ;  /* 0x00000002000085a7 */ /* 0x000ea400080010ff */
[----:B--2---:R-:W-:Y:S05]  /*8a70*/  @!P0 BRA `(.L_x_145) ;  /* 0xfffffffc00f08947 */ /* 0x004fea000383ffff */
[----:B------:R-:W-:Y:S05]  /*8a80*/  BRA `(.L_x_146) ;  /* 0xffffffa800907947 */ /* 0x000fea000383ffff */
.L_x_51:
[----:B------:R-:W-:-:S07]  /*8a90*/  MOV R0, UR5 ;  /* 0x0000000500007c02 */ /* 0x000fce0008000f00 */
.L_x_147:
[----:B-1----:R1:W2:Y:S02]  /*8aa0*/  SYNCS.PHASECHK.TRANS64.TRYWAIT P0, [R0+URZ], R2 ;  /* 0x00000002000075a7 */ /* 0x0022a400080011ff */
[----:B--2---:R-:W-:Y:S05]  /*8ab0*/  @!P0 NANOSLEEP.SYNCS 0x989680 ;  /* 0x009896800000895d */ /* 0x004fea0003900000 */
[----:B------:R-:W2:Y:S02]  /*8ac0*/  @!P0 SYNCS.PHASECHK.TRANS64 P0, [R0+URZ], R2 ;  /* 0x00000002000085a7 */ /* 0x000ea400080010ff */
[----:B--2---:R-:W-:Y:S05]  /*8ad0*/  @!P0 BRA `(.L_x_147) ;  /* 0xfffffffc00f08947 */ /* 0x004fea000383ffff */
[----:B------:R-:W-:Y:S05]  /*8ae0*/  BRA `(.L_x_148) ;  /* 0xffffffa800a07947 */ /* 0x000fea000383ffff */
.L_x_52:
[----:B------:R-:W-:-:S07]  /*8af0*/  MOV R0, UR5 ;  /* 0x0000000500007c02 */ /* 0x000fce0008000f00 */
.L_x_149:
[----:B-1----:R1:W2:Y:S02]  /*8b00*/  SYNCS.PHASECHK.TRANS64.TRYWAIT P0, [R0+URZ], R2 ;  /* 0x00000002000075a7 */ /* 0x0022a400080011ff */
[----:B--2---:R-:W-:Y:S05]  /*8b10*/  @!P0 NANOSLEEP.SYNCS 0x989680 ;  /* 0x009896800000895d */ /* 0x004fea0003900000 */
[----:B------:R-:W2:Y:S02]  /*8b20*/  @!P0 SYNCS.PHASECHK.TRANS64 P0, [R0+URZ], R2 ;  /* 0x00000002000085a7 */ /* 0x000ea400080010ff */
[----:B--2---:R-:W-:Y:S05]  /*8b30*/  @!P0 BRA `(.L_x_149) ;  /* 0xfffffffc00f08947 */ /* 0x004fea000383ffff */
[----:B------:R-:W-:Y:S05]  /*8b40*/  BRA `(.L_x_150) ;  /* 0xffffffa800b07947 */ /* 0x000fea000383ffff */
.L_x_53:
[----:B------:R-:W-:-:S07]  /*8b50*/  MOV R0, UR5 ;  /* 0x0000000500007c02 */ /* 0x000fce0008000f00 */
.L_x_151:
[----:B-1----:R1:W2:Y:S02]  /*8b60*/  SYNCS.PHASECHK.TRANS64.TRYWAIT P0, [R0+URZ], R2 ;  /* 0x00000002000075a7 */ /* 0x0022a400080011ff */
[----:B--2---:R-:W-:Y:S05]  /*8b70*/  @!P0 NANOSLEEP.SYNCS 0x989680 ;  /* 0x009896800000895d */ /* 0x004fea0003900000 */
[----:B------:R-:W2:Y:S02]  /*8b80*/  @!P0 SYNCS.PHASECHK.TRANS64 P0, [R0+URZ], R2 ;  /* 0x00000002000085a7 */ /* 0x000ea400080010ff */
[----:B--2---:R-:W-:Y:S05]  /*8b90*/  @!P0 BRA `(.L_x_151) ;  /* 0xfffffffc00f08947 */ /* 0x004fea000383ffff */
[----:B------:R-:W-:Y:S05]  /*8ba0*/  BRA `(.L_x_152) ;  /* 0xffffffa800c07947 */ /* 0x000fea000383ffff */
.L_x_54:
[----:B------:R-:W-:-:S07]  /*8bb0*/  MOV R0, UR5 ;  /* 0x0000000500007c02 */ /* 0x000fce0008000f00 */
.L_x_153:
[----:B-1----:R1:W2:Y:S02]  /*8bc0*/  SYNCS.PHASECHK.TRANS64.TRYWAIT P0, [R0+URZ], R2 ;  /* 0x00000002000075a7 */ /* 0x0022a400080011ff */
[----:B--2---:R-:W-:Y:S05]  /*8bd0*/  @!P0 NANOSLEEP.SYNCS 0x989680 ;  /* 0x009896800000895d */ /* 0x004fea0003900000 */
[----:B------:R-:W2:Y:S02]  /*8be0*/  @!P0 SYNCS.PHASECHK.TRANS64 P0, [R0+URZ], R2 ;  /* 0x00000002000085a7 */ /* 0x000ea400080010ff */
[----:B--2---:R-:W-:Y:S05]  /*8bf0*/  @!P0 BRA `(.L_x_153) ;  /* 0xfffffffc00f08947 */ /* 0x004fea000383ffff */
[----:B------:R-:W-:Y:S05]  /*8c00*/  BRA `(.L_x_154) ;  /* 0xffffffa800d07947 */ /* 0x000fea000383ffff */
.L_x_55:
[----:B------:R-:W-:-:S07]  /*8c10*/  MOV R0, UR5 ;  /* 0x0000000500007c02 */ /* 0x000fce0008000f00 */
.L_x_155:
[----:B-1----:R1:W2:Y:S02]  /*8c20*/  SYNCS.PHASECHK.TRANS64.TRYWAIT P0, [R0+URZ], R2 ;  /* 0x00000002000075a7 */ /* 0x0022a400080011ff */
[----:B--2---:R-:W-:Y:S05]  /*8c30*/  @!P0 NANOSLEEP.SYNCS 0x989680 ;  /* 0x009896800000895d */ /* 0x004fea0003900000 */
[----:B------:R-:W2:Y:S02]  /*8c40*/  @!P0 SYNCS.PHASECHK.TRANS64 P0, [R0+URZ], R2 ;  /* 0x00000002000085a7 */ /* 0x000ea400080010ff */
[----:B--2---:R-:W-:Y:S05]  /*8c50*/  @!P0 BRA `(.L_x_155) ;  /* 0xfffffffc00f08947 */ /* 0x004fea000383ffff */
[----:B------:R-:W-:Y:S05]  /*8c60*/  BRA `(.L_x_156) ;  /* 0xffffffa800e07947 */ /* 0x000fea000383ffff */
.L_x_56:
[----:B------:R-:W-:-:S07]  /*8c70*/  MOV R0, UR5 ;  /* 0x0000000500007c02 */ /* 0x000fce0008000f00 */
.L_x_157:
[----:B-1----:R1:W2:Y:S02]  /*8c80*/  SYNCS.PHASECHK.TRANS64.TRYWAIT P0, [R0+URZ], R2 ;  /* 0x00000002000075a7 */ /* 0x0022a400080011ff */
[----:B--2---:R-:W-:Y:S05]  /*8c90*/  @!P0 NANOSLEEP.SYNCS 0x989680 ;  /* 0x009896800000895d */ /* 0x004fea0003900000 */
[----:B------:R-:W2:Y:S02]  /*8ca0*/  @!P0 SYNCS.PHASECHK.TRANS64 P0, [R0+URZ], R2 ;  /* 0x00000002000085a7 */ /* 0x000ea400080010ff */
[----:B--2---:R-:W-:Y:S05]  /*8cb0*/  @!P0 BRA `(.L_x_157) ;  /* 0xfffffffc00f08947 */ /* 0x004fea000383ffff */
[----:B------:R-:W-:Y:S05]  /*8cc0*/  BRA `(.L_x_158) ;  /* 0xffffffa800f07947 */ /* 0x000fea000383ffff */
.L_x_57:
[----:B------:R-:W-:-:S07]  /*8cd0*/  MOV R0, UR5 ;  /* 0x0000000500007c02 */ /* 0x000fce0008000f00 */
.L_x_159:
[----:B-1----:R1:W2:Y:S02]  /*8ce0*/  SYNCS.PHASECHK.TRANS64.TRYWAIT P0, [R0+URZ], R2 ;  /* 0x00000002000075a7 */ /* 0x0022a400080011ff */
[----:B--2---:R-:W-:Y:S05]  /*8cf0*/  @!P0 NANOSLEEP.SYNCS 0x989680 ;  /* 0x009896800000895d */ /* 0x004fea0003900000 */
[----:B------:R-:W2:Y:S02]  /*8d00*/  @!P0 SYNCS.PHASECHK.TRANS64 P0, [R0+URZ], R2 ;  /* 0x00000002000085a7 */ /* 0x000ea400080010ff */
[----:B--2---:R-:W-:Y:S05]  /*8d10*/  @!P0 BRA `(.L_x_159) ;  /* 0xfffffffc00f08947 */ /* 0x004fea000383ffff */
[----:B------:R-:W-:Y:S05]  /*8d20*/  BRA `(.L_x_160) ;  /* 0xffffffac00007947 */ /* 0x000fea000383ffff */
.L_x_58:
[----:B------:R-:W-:-:S07]  /*8d30*/  MOV R0, UR5 ;  /* 0x0000000500007c02 */ /* 0x000fce0008000f00 */
.L_x_161:
[----:B-1----:R1:W2:Y:S02]  /*8d40*/  SYNCS.PHASECHK.TRANS64.TRYWAIT P0, [R0+URZ], R2 ;  /* 0x00000002000075a7 */ /* 0x0022a400080011ff */
[----:B--2---:R-:W-:Y:S05]  /*8d50*/  @!P0 NANOSLEEP.SYNCS 0x989680 ;  /* 0x009896800000895d */ /* 0x004fea0003900000 */
[----:B------:R-:W2:Y:S02]  /*8d60*/  @!P0 SYNCS.PHASECHK.TRANS64 P0, [R0+URZ], R2 ;  /* 0x00000002000085a7 */ /* 0x000ea400080010ff */
[----:B--2---:R-:W-:Y:S05]  /*8d70*/  @!P0 BRA `(.L_x_161) ;  /* 0xfffffffc00f08947 */ /* 0x004fea000383ffff */
[----:B------:R-:W-:Y:S05]  /*8d80*/  BRA `(.L_x_162) ;  /* 0xffffffac00107947 */ /* 0x000fea000383ffff */
.L_x_59:
[----:B------:R-:W-:-:S07]  /*8d90*/  MOV R0, UR5 ;  /* 0x0000000500007c02 */ /* 0x000fce0008000f00 */
.L_x_163:
[----:B-1----:R1:W2:Y:S02]  /*8da0*/  SYNCS.PHASECHK.TRANS64.TRYWAIT P0, [R0+URZ], R2 ;  /* 0x00000002000075a7 */ /* 0x0022a400080011ff */
[----:B--2---:R-:W-:Y:S05]  /*8db0*/  @!P0 NANOSLEEP.SYNCS 0x989680 ;  /* 0x009896800000895d */ /* 0x004fea0003900000 */
[----:B------:R-:W2:Y:S02]  /*8dc0*/  @!P0 SYNCS.PHASECHK.TRANS64 P0, [R0+URZ], R2 ;  /* 0x00000002000085a7 */ /* 0x000ea400080010ff */
[----:B--2---:R-:W-:Y:S05]  /*8dd0*/  @!P0 BRA `(.L_x_163) ;  /* 0xfffffffc00f08947 */ /* 0x004fea000383ffff */
[----:B------:R-:W-:Y:S05]  /*8de0*/  BRA `(.L_x_164) ;  /* 0xffffffac00207947 */ /* 0x000fea000383ffff */
.L_x_62:
[----:B------:R-:W-:-:S07]  /*8df0*/  MOV R4, UR4 ;  /* 0x0000000400047c02 */ /* 0x000fce0008000f00 */
.L_x_165:
[----:B--2---:R2:W3:Y:S02]  /*8e00*/  SYNCS.PHASECHK.TRANS64.TRYWAIT P1, [R4+URZ+0x168], R6 ;  /* 0x00016806040075a7 */ /* 0x0044e400080211ff */
[----:B---3--:R-:W-:Y:S05]  /*8e10*/  @!P1 NANOSLEEP.SYNCS 0x989680 ;  /* 0x009896800000995d */ /* 0x008fea0003900000 */
[----:B------:R-:W3:Y:S02]  /*8e20*/  @!P1 SYNCS.PHASECHK.TRANS64 P1, [R4+URZ+0x168], R6 ;  /* 0x00016806040095a7 */ /* 0x000ee400080210ff */
[----:B---3--:R-:W-:Y:S05]  /*8e30*/  @!P1 BRA `(.L_x_165) ;  /* 0xfffffffc00f09947 */ /* 0x008fea000383ffff */
[----:B------:R-:W-:Y:S05]  /*8e40*/  BRA `(.L_x_166) ;  /* 0xffffffac00907947 */ /* 0x000fea000383ffff */
.L_x_63:
[----:B--2---:R-:W-:-:S07]  /*8e50*/  MOV R4, UR4 ;  /* 0x0000000400047c02 */ /* 0x004fce0008000f00 */
.L_x_167:
[----:B--2---:R2:W3:Y:S02]  /*8e60*/  SYNCS.PHASECHK.TRANS64.TRYWAIT P1, [R4+URZ+0x160], R5 ;  /* 0x00016005040075a7 */ /* 0x0044e400080211ff */
[----:B---3--:R-:W-:Y:S05]  /*8e70*/  @!P1 NANOSLEEP.SYNCS 0x989680 ;  /* 0x009896800000995d */ /* 0x008fea0003900000 */
[----:B------:R-:W3:Y:S02]  /*8e80*/  @!P1 SYNCS.PHASECHK.TRANS64 P1, [R4+URZ+0x160], R5 ;  /* 0x00016005040095a7 */ /* 0x000ee400080210ff */
[----:B---3--:R-:W-:Y:S05]  /*8e90*/  @!P1 BRA `(.L_x_167) ;  /* 0xfffffffc00f09947 */ /* 0x008fea000383ffff */
[----:B------:R-:W-:Y:S05]  /*8ea0*/  BRA `(.L_x_168) ;  /* 0xffffffac00987947 */ /* 0x000fea000383ffff */
.L_x_73:
[----:B--2---:R-:W-:-:S04]  /*8eb0*/  MOV R5, UR5 ;  /* 0x0000000500057c02 */ /* 0x004fc80008000f00 */
[----:B------:R2:W3:Y:S03]  /*8ec0*/  SYNCS.PHASECHK.TRANS64.TRYWAIT P0, [R5+URZ+0x8], R6 ;  /* 0x00000806050075a7 */ /* 0x0004e600080011ff */
[----:B---3--:R-:W-:Y:S05]  /*8ed0*/  @!P0 NANOSLEEP.SYNCS 0x989680 ;  /* 0x009896800000895d */ /* 0x008fea0003900000 */
[----:B------:R-:W3:Y:S02]  /*8ee0*/  @!P0 SYNCS.PHASECHK.TRANS64 P0, [R5+URZ+0x8], R6 ;  /* 0x00000806050085a7 */ /* 0x000ee400080010ff */
[----:B---3--:R-:W-:Y:S05]  /*8ef0*/  @!P0 BRA `(.L_x_73) ;  /* 0xfffffffc00ec8947 */ /* 0x008fea000383ffff */
[----:B------:R-:W-:Y:S05]  /*8f00*/  BRA `(.L_x_72) ;  /* 0xffffffb000647947 */ /* 0x000fea000383ffff */
.L_x_75:
[----:B------:R-:W-:Y:S01]  /*8f10*/  BSSY B0, `(.L_x_169) ;  /* 0x0000006000007945 */ /* 0x000fe20003800000 */
[----:B------:R-:W-:-:S07]  /*8f20*/  MOV R15, 0xffffffff ;  /* 0xffffffff000f7802 */ /* 0x000fce0000000f00 */
[----:B-12--5:R-:W-:Y:S05]  /*8f30*/  WARPSYNC.COLLECTIVE R15, `(.L_x_170) ;  /* 0x000000000f0c7348 */ /* 0x026fea0003c00000 */
[----:B------:R-:W-:Y:S02]  /*8f40*/  ELECT P6, UR79, PT ;  /* 0x00000000004f782f */ /* 0x000fe400038c0000 */
[----:B------:R-:W-:Y:S01]  /*8f50*/  MOV R14, UR79 ;  /* 0x0000004f000e7c02 */ /* 0x000fe20008000f00 */
[----:B-12--5:R-:W-:Y:S10]  /*8f60*/  ENDCOLLECTIVE ;  /* 0x000000000000791b */ /* 0x026ff40003800000 */
.L_x_170:
[----:B------:R-:W-:Y:S05]  /*8f70*/  BSYNC B0 ;  /* 0x0000000000007941 */ /* 0x000fea0003800000 */
.L_x_169:
[----:B------:R-:W-:Y:S01]  /*8f80*/  PLOP3.LUT P0, PT, P6, PT, PT, 0x80, 0x8 ;  /* 0x000000000008781c */ /* 0x000fe2000370f070 */
[----:B------:R-:W-:-:S12]  /*8f90*/  BRA `(.L_x_171) ;  /* 0xffffffb000907947 */ /* 0x000fd8000383ffff */
.L_x_77:
[----:B--2---:R-:W-:-:S04]  /*8fa0*/  MOV R3, UR5 ;  /* 0x0000000500037c02 */ /* 0x004fc80008000f00 */
[----:B------:R2:W3:Y:S03]  /*8fb0*/  SYNCS.PHASECHK.TRANS64.TRYWAIT P0, [R3+URZ+0x8], R4 ;  /* 0x00000804030075a7 */ /* 0x0004e600080011ff */
[----:B---3--:R-:W-:Y:S05]  /*8fc0*/  @!P0 NANOSLEEP.SYNCS 0x989680 ;  /* 0x009896800000895d */ /* 0x008fea0003900000 */
[----:B------:R-:W3:Y:S02]  /*8fd0*/  @!P0 SYNCS.PHASECHK.TRANS64 P0, [R3+URZ+0x8], R4 ;  /* 0x00000804030085a7 */ /* 0x000ee400080010ff */
[----:B---3--:R-:W-:Y:S05]  /*8fe0*/  @!P0 BRA `(.L_x_77) ;  /* 0xfffffffc00ec8947 */ /* 0x008fea000383ffff */
[----:B------:R-:W-:Y:S05]  /*8ff0*/  BRA `(.L_x_76) ;  /* 0xffffffb000947947 */ /* 0x000fea000383ffff */
.L_x_78:
[----:B------:R-:W-:-:S07]  /*9000*/  MOV R4, UR17 ;  /* 0x0000001100047c02 */ /* 0x000fce0008000f00 */
.L_x_172:
[----:B-1----:R1:W2:Y:S02]  /*9010*/  SYNCS.PHASECHK.TRANS64.TRYWAIT P0, [R4+URZ+0x160], R5 ;  /* 0x00016005040075a7 */ /* 0x0022a400080011ff */
[----:B--2---:R-:W-:Y:S05]  /*9020*/  @!P0 NANOSLEEP.SYNCS 0x989680 ;  /* 0x009896800000895d */ /* 0x004fea0003900000 */
[----:B------:R-:W2:Y:S02]  /*9030*/  @!P0 SYNCS.PHASECHK.TRANS64 P0, [R4+URZ+0x160], R5 ;  /* 0x00016005040085a7 */ /* 0x000ea400080010ff */
[----:B--2---:R-:W-:Y:S05]  /*9040*/  @!P0 BRA `(.L_x_172) ;  /* 0xfffffffc00f08947 */ /* 0x004fea000383ffff */
[----:B------:R-:W-:Y:S05]  /*9050*/  BRA `(.L_x_173) ;  /* 0xffffffb400807947 */ /* 0x000fea000383ffff */
.L_x_80:
[----:B------:R-:W-:-:S07]  /*9060*/  MOV R4, UR22 ;  /* 0x0000001600047c02 */ /* 0x000fce0008000f00 */
.L_x_174:
[----:B-1----:R1:W2:Y:S02]  /*9070*/  SYNCS.PHASECHK.TRANS64.TRYWAIT P0, [R4+URZ+0x180], R5 ;  /* 0x00018005040075a7 */ /* 0x0022a400080011ff */
[----:B--2---:R-:W-:Y:S05]  /*9080*/  @!P0 NANOSLEEP.SYNCS 0x989680 ;  /* 0x009896800000895d */ /* 0x004fea0003900000 */
[----:B------:R-:W2:Y:S02]  /*9090*/  @!P0 SYNCS.PHASECHK.TRANS64 P0, [R4+URZ+0x180], R5 ;  /* 0x00018005040085a7 */ /* 0x000ea400080010ff */
[----:B--2---:R-:W-:Y:S05]  /*90a0*/  @!P0 BRA `(.L_x_174) ;  /* 0xfffffffc00f08947 */ /* 0x004fea000383ffff */
[----:B------:R-:W-:Y:S05]  /*90b0*/  BRA `(.L_x_79) ;  /* 0xffffffb400a07947 */ /* 0x000fea000383ffff */
.L_x_84:
[----:B-1----:R-:W-:Y:S07]  /*90c0*/  MOV R4, UR10 ;  /* 0x0000000a00047c02 */ /* 0x002fee0008000f00 */
.L_x_175:
[----:B-1----:R1:W2:Y:S02]  /*90d0*/  SYNCS.PHASECHK.TRANS64.TRYWAIT P0, [R4+URZ], R6 ;  /* 0x00000006040075a7 */ /* 0x0022a400080011ff */
[----:B--2---:R-:W-:Y:S05]  /*90e0*/  @!P0 NANOSLEEP.SYNCS 0x989680 ;  /* 0x009896800000895d */ /* 0x004fea0003900000 */
[----:B------:R-:W2:Y:S02]  /*90f0*/  @!P0 SYNCS.PHASECHK.TRANS64 P0, [R4+URZ], R6 ;  /* 0x00000006040085a7 */ /* 0x000ea400080010ff */
[----:B--2---:R-:W-:Y:S05]  /*9100*/  @!P0 BRA `(.L_x_175) ;  /* 0xfffffffc00f08947 */ /* 0x004fea000383ffff */
[----:B------:R-:W-:Y:S05]  /*9110*/  BRA `(.L_x_83) ;  /* 0xffffffb400c47947 */ /* 0x000fea000383ffff */
.L_x_88:
[----:B--2---:R-:W-:-:S07]  /*9120*/  MOV R0, UR4 ;  /* 0x0000000400007c02 */ /* 0x004fce0008000f00 */
.L_x_176:
[----:B-1----:R1:W2:Y:S02]  /*9130*/  SYNCS.PHASECHK.TRANS64.TRYWAIT P0, [R0+URZ], R2 ;  /* 0x00000002000075a7 */ /* 0x0022a400080011ff */
[----:B--2---:R-:W-:Y:S05]  /*9140*/  @!P0 NANOSLEEP.SYNCS 0x989680 ;  /* 0x009896800000895d */ /* 0x004fea0003900000 */
[----:B------:R-:W2:Y:S02]  /*9150*/  @!P0 SYNCS.PHASECHK.TRANS64 P0, [R0+URZ], R2 ;  /* 0x00000002000085a7 */ /* 0x000ea400080010ff */
[----:B--2---:R-:W-:Y:S05]  /*9160*/  @!P0 BRA `(.L_x_176) ;  /* 0xfffffffc00f08947 */ /* 0x004fea000383ffff */
[----:B------:R-:W-:Y:S05]  /*9170*/  BRA `(.L_x_177) ;  /* 0xffffffb8009c7947 */ /* 0x000fea000383ffff */
.L_x_91:
[----:B------:R-:W-:-:S07]  /*9180*/  MOV R0, UR17 ;  /* 0x0000001100007c02 */ /* 0x000fce0008000f00 */
.L_x_178:
[----:B-1----:R1:W2:Y:S02]  /*9190*/  SYNCS.PHASECHK.TRANS64.TRYWAIT P1, [R0+URZ+0x190], R2 ;  /* 0x00019002000075a7 */ /* 0x0022a400080211ff */
[----:B--2---:R-:W-:Y:S05]  /*91a0*/  @!P1 NANOSLEEP.SYNCS 0x989680 ;  /* 0x009896800000995d */ /* 0x004fea0003900000 */
[----:B------:R-:W2:Y:S02]  /*91b0*/  @!P1 SYNCS.PHASECHK.TRANS64 P1, [R0+URZ+0x190], R2 ;  /* 0x00019002000095a7 */ /* 0x000ea400080210ff */
[----:B--2---:R-:W-:Y:S05]  /*91c0*/  @!P1 BRA `(.L_x_178) ;  /* 0xfffffffc00f09947 */ /* 0x004fea000383ffff */
[----:B------:R-:W-:Y:S05]  /*91d0*/  BRA `(.L_x_179) ;  /* 0xffffffb800e87947 */ /* 0x000fea000383ffff */
.L_x_96:
[----:B------:R-:W-:Y:S07]  /*91e0*/  MOV R0, UR28 ;  /* 0x0000001c00007c02 */ /* 0x000fee0008000f00 */
.L_x_180:
[----:B-1----:R1:W2:Y:S02]  /*91f0*/  SYNCS.PHASECHK.TRANS64.TRYWAIT P0, [R0+URZ+0x160], R3 ;  /* 0x00016003000075a7 */ /* 0x0022a400080011ff */
[----:B--2---:R-:W-:Y:S05]  /*9200*/  @!P0 NANOSLEEP.SYNCS 0x989680 ;  /* 0x009896800000895d */ /* 0x004fea0003900000 */
[----:B------:R-:W2:Y:S02]  /*9210*/  @!P0 SYNCS.PHASECHK.TRANS64 P0, [R0+URZ+0x160], R3 ;  /* 0x00016003000085a7 */ /* 0x000ea400080010ff */
[----:B--2---:R-:W-:Y:S05]  /*9220*/  @!P0 BRA `(.L_x_180) ;  /* 0xfffffffc00f08947 */ /* 0x004fea000383ffff */
[----:B------:R-:W-:Y:S05]  /*9230*/  BRA `(.L_x_181) ;  /* 0xffffffc000147947 */ /* 0x000fea000383ffff */
.L_x_99:
[----:B------:R-:W-:Y:S07]  /*9240*/  MOV R0, UR28 ;  /* 0x0000001c00007c02 */ /* 0x000fee0008000f00 */
.L_x_182:
[----:B-1----:R1:W2:Y:S02]  /*9250*/  SYNCS.PHASECHK.TRANS64.TRYWAIT P0, [R0+URZ+0x158], R8 ;  /* 0x00015808000075a7 */ /* 0x0022a400080011ff */
[----:B--2---:R-:W-:Y:S05]  /*9260*/  @!P0 NANOSLEEP.SYNCS 0x989680 ;  /* 0x009896800000895d */ /* 0x004fea0003900000 */
[----:B------:R-:W2:Y:S02]  /*9270*/  @!P0 SYNCS.PHASECHK.TRANS64 P0, [R0+URZ+0x158], R8 ;  /* 0x00015808000085a7 */ /* 0x000ea400080010ff */
[----:B--2---:R-:W-:Y:S05]  /*9280*/  @!P0 BRA `(.L_x_182) ;  /* 0xfffffffc00f08947 */ /* 0x004fea000383ffff */
[----:B------:R-:W-:Y:S05]  /*9290*/  BRA `(.L_x_98) ;  /* 0xffffffc400747947 */ /* 0x000fea000383ffff */
.L_x_102:
[----:B-1----:R-:W-:Y:S07]  /*92a0*/  MOV R0, UR28 ;  /* 0x0000001c00007c02 */ /* 0x002fee0008000f00 */
.L_x_183:
[----:B-1----:R1:W2:Y:S02]  /*92b0*/  SYNCS.PHASECHK.TRANS64.TRYWAIT P2, [R0+URZ+0x148], R3 ;  /* 0x00014803000075a7 */ /* 0x0022a400080411ff */
[----:B--2---:R-:W-:Y:S05]  /*92c0*/  @!P2 NANOSLEEP.SYNCS 0x989680 ;  /* 0x009896800000a95d */ /* 0x004fea0003900000 */
[----:B------:R-:W2:Y:S02]  /*92d0*/  @!P2 SYNCS.PHASECHK.TRANS64 P2, [R0+URZ+0x148], R3 ;  /* 0x000148030000a5a7 */ /* 0x000ea400080410ff */
[----:B--2---:R-:W-:Y:S05]  /*92e0*/  @!P2 BRA `(.L_x_183) ;  /* 0xfffffffc00f0a947 */ /* 0x004fea000383ffff */
[----:B------:R-:W-:Y:S05]  /*92f0*/  BRA `(.L_x_184) ;  /* 0xffffffc400d07947 */ /* 0x000fea000383ffff */
.L_x_105:
[----:B------:R-:W-:Y:S07]  /*9300*/  MOV R0, UR44 ;  /* 0x0000002c00007c02 */ /* 0x000fee0008000f00 */
.L_x_185:
[----:B-1----:R1:W2:Y:S02]  /*9310*/  SYNCS.PHASECHK.TRANS64.TRYWAIT P0, [R0+URZ+0x160], R2 ;  /* 0x00016002000075a7 */ /* 0x0022a400080011ff */
[----:B--2---:R-:W-:Y:S05]  /*9320*/  @!P0 NANOSLEEP.SYNCS 0x989680 ;  /* 0x009896800000895d */ /* 0x004fea0003900000 */
[----:B------:R-:W2:Y:S02]  /*9330*/  @!P0 SYNCS.PHASECHK.TRANS64 P0, [R0+URZ+0x160], R2 ;  /* 0x00016002000085a7 */ /* 0x000ea400080010ff */
[----:B--2---:R-:W-:Y:S05]  /*9340*/  @!P0 BRA `(.L_x_185) ;  /* 0xfffffffc00f08947 */ /* 0x004fea000383ffff */
[----:B------:R-:W-:Y:S05]  /*9350*/  BRA `(.L_x_186) ;  /* 0xffffffcc00687947 */ /* 0x000fea000383ffff */
.L_x_116:
[----:B-1----:R-:W-:Y:S04]  /*9360*/  MOV R3, UR44 ;  /* 0x0000002c00037c02 */ /* 0x002fe80008000f00 */
[----:B------:R1:W2:Y:S03]  /*9370*/  SYNCS.PHASECHK.TRANS64.TRYWAIT P1, [R3+URZ+0x140], R4 ;  /* 0x00014004030075a7 */ /* 0x0002a600080211ff */
[----:B--2---:R-:W-:Y:S05]  /*9380*/  @!P1 NANOSLEEP.SYNCS 0x989680 ;  /* 0x009896800000995d */ /* 0x004fea0003900000 */
[----:B------:R-:W2:Y:S02]  /*9390*/  @!P1 SYNCS.PHASECHK.TRANS64 P1, [R3+URZ+0x140], R4 ;  /* 0x00014004030095a7 */ /* 0x000ea400080210ff */
[----:B--2---:R-:W-:Y:S05]  /*93a0*/  @!P1 BRA `(.L_x_116) ;  /* 0xfffffffc00ec9947 */ /* 0x004fea000383ffff */
[----:B------:R-:W-:Y:S05]  /*93b0*/  BRA `(.L_x_115) ;  /* 0xffffffd800c47947 */ /* 0x000fea000383ffff */
.L_x_118:
[----:B-1----:R1:W4:Y:S02]  /*93c0*/  SYNCS.PHASECHK.TRANS64.TRYWAIT P1, [R152+URZ+0x170], R0 ;  /* 0x00017000980075a7 */ /* 0x00232400080211ff */
[----:B----4-:R-:W-:Y:S05]  /*93d0*/  @!P1 NANOSLEEP.SYNCS 0x989680 ;  /* 0x009896800000995d */ /* 0x010fea0003900000 */
[----:B------:R-:W4:Y:S02]  /*93e0*/  @!P1 SYNCS.PHASECHK.TRANS64 P1, [R152+URZ+0x170], R0 ;  /* 0x00017000980095a7 */ /* 0x000f2400080210ff */
[----:B----4-:R-:W-:Y:S05]  /*93f0*/  @!P1 BRA `(.L_x_118) ;  /* 0xfffffffc00f09947 */ /* 0x010fea000383ffff */
[----:B------:R-:W-:Y:S05]  /*9400*/  BRA `(.L_x_117) ;  /* 0xffffffdc000c7947 */ /* 0x000fea000383ffff */
        .weak           $__internal_0_$__cuda_sm10x_tcgen05_guardrail_trap_col_being_dealloced_not_returned_by_alloc
        .type           $__internal_0_$__cuda_sm10x_tcgen05_guardrail_trap_col_being_dealloced_not_returned_by_alloc,@function
        .size           $__internal_0_$__cuda_sm10x_tcgen05_guardrail_trap_col_being_dealloced_not_returned_by_alloc,($__internal_1_$__cuda_sm10x_tcgen05_guardrail_trap_phase_invalid_during_alloc - $__internal_0_$__cuda_sm10x_tcgen05_guardrail_trap_col_being_dealloced_not_returned_by_alloc)
$__internal_0_$__cuda_sm10x_tcgen05_guardrail_trap_col_being_dealloced_not_returned_by_alloc:
[----:B------:R-:W-:Y:S05]  /*9410*/  BPT.TRAP 0x1 ;  /* 0x000000040000795c */ /* 0x000fea0000300000 */
[----:B------:R-:W-:-:S04]  /*9420*/  HFMA2 R3, -RZ, RZ, 0, 0 ;  /* 0x00000000ff037431 */ /* 0x000fc800000001ff */
[----:B------:R-:W-:Y:S05]  /*9430*/  RET.REL.NODEC R2 `(_ZN7cutlass13device_kernelINS_4conv6kernel13ConvUniversalINS1_16ConvProblemShapeILNS1_8OperatorE1ELi3EEENS1_10collective14CollectiveConvINS1_47MainloopSm100TmaUmmaWarpSpecializedImplicitGemmILS5_1ELi20ELi3ELi1ELi2EN4cute5tupleIJNSA_1CILi2EEENSC_ILi1EEESE_EEEEENSB_IJNSC_ILi256EEENSC_ILi64EEENSB_IJSI_EEEEEENS_12float_e4m3_tESL_NSA_8TiledMMAINSA_8MMA_AtomIJNSA_10MMA_TraitsINSA_25SM100_MMA_F8F6F4_2x1SM_SSEJSL_SL_fSH_SI_NSA_17integral_constantINSA_4UMMA5MajorELSS_0EEENSQ_ISS_LSS_1EEENSQ_INSR_7ScaleInELSV_0EEESW_EEEEEENSA_6LayoutINSB_IJSE_SE_SE_EEENSB_IJNSC_ILi0EEES11_S11_EEEEENSB_IJNSA_10UnderscoreES14_S14_EEEEENS7_6detail27Sm100ImplicitGemmTileTraitsINSA_25SM100_TMA_2SM_LOAD_IM2COLENSA_14ComposedLayoutINSA_7SwizzleILi2ELi4ELi3EEENSA_18smem_ptr_flag_bitsILi8EEENSZ_INSB_IJNSC_ILi8EEESI_EEENSB_IJSI_SE_EEEEEEEvEENS18_INSA_18SM100_TMA_2SM_LOADENS1A_INS1B_ILi1ELi4ELi3EEES1E_NSZ_INSB_IJNSC_ILi32EEES1F_EEENSB_IJSE_S1N_EEEEEEEvEEEENS_8epilogue10collective18CollectiveEpilogueINS1U_23Sm100TmaWarpSpecializedILi1ELi1ELi64ELb0ELb0EEEJNSB_IJNSC_ILi128EEESI_SJ_EEENSB_IJNSZ_IS1Z_SE_EENSZ_ISI_SE_EEEEESL_NSB_IJNSB_IJllllEEESE_S11_EEESL_S25_NS1U_6fusion15FusionCallbacksIS1Y_NS26_17LinearCombinationISL_fSL_fLNS_15FloatRoundStyleE2EEES20_S23_JEEENSA_5SM1004TMEM4LOAD26SM100_TMEM_LOAD_32dp32b64xENSA_20SM90_TMA_LOAD_IM2COLES1J_NSA_39AutoVectorizingCopyWithAssumedAlignmentILi128EEENSA_21SM90_TMA_STORE_IM2COLES1J_S2I_S2I_EEEvvEEEEvNT_6ParamsE) ;  /* 0xffffff6802f07950 */ /* 0x000fea0003c3ffff */
        .weak           $__internal_1_$__cuda_sm10x_tcgen05_guardrail_trap_phase_invalid_during_alloc
        .type           $__internal_1_$__cuda_sm10x_tcgen05_guardrail_trap_phase_invalid_during_alloc,@function
        .size           $__internal_1_$__cuda_sm10x_tcgen05_guardrail_trap_phase_invalid_during_alloc,($__internal_2_$__cuda_sm10x_tcgen05_guardrail_trap_unallocated_columns_being_dealloced - $__internal_1_$__cuda_sm10x_tcgen05_guardrail_trap_phase_invalid_during_alloc)
$__internal_1_$__cuda_sm10x_tcgen05_guardrail_trap_phase_invalid_during_alloc:
[----:B------:R-:W-:Y:S05]  /*9440*/  BPT.TRAP 0x1 ;  /* 0x000000040000795c */ /* 0x000fea0000300000 */
[----:B------:R-:W-:-:S04]  /*9450*/  MOV R5, 0x0 ;  /* 0x0000000000057802 */ /* 0x000fc80000000f00 */
[----:B------:R-:W-:Y:S05]  /*9460*/  RET.REL.NODEC R4 `(_ZN7cutlass13device_kernelINS_4conv6kernel13ConvUniversalINS1_16ConvProblemShapeILNS1_8OperatorE1ELi3EEENS1_10collective14CollectiveConvINS1_47MainloopSm100TmaUmmaWarpSpecializedImplicitGemmILS5_1ELi20ELi3ELi1ELi2EN4cute5tupleIJNSA_1CILi2EEENSC_ILi1EEESE_EEEEENSB_IJNSC_ILi256EEENSC_ILi64EEENSB_IJSI_EEEEEENS_12float_e4m3_tESL_NSA_8TiledMMAINSA_8MMA_AtomIJNSA_10MMA_TraitsINSA_25SM100_MMA_F8F6F4_2x1SM_SSEJSL_SL_fSH_SI_NSA_17integral_constantINSA_4UMMA5MajorELSS_0EEENSQ_ISS_LSS_1EEENSQ_INSR_7ScaleInELSV_0EEESW_EEEEEENSA_6LayoutINSB_IJSE_SE_SE_EEENSB_IJNSC_ILi0EEES11_S11_EEEEENSB_IJNSA_10UnderscoreES14_S14_EEEEENS7_6detail27Sm100ImplicitGemmTileTraitsINSA_25SM100_TMA_2SM_LOAD_IM2COLENSA_14ComposedLayoutINSA_7SwizzleILi2ELi4ELi3EEENSA_18smem_ptr_flag_bitsILi8EEENSZ_INSB_IJNSC_ILi8EEESI_EEENSB_IJSI_SE_EEEEEEEvEENS18_INSA_18SM100_TMA_2SM_LOADENS1A_INS1B_ILi1ELi4ELi3EEES1E_NSZ_INSB_IJNSC_ILi32EEES1F_EEENSB_IJSE_S1N_EEEEEEEvEEEENS_8epilogue10collective18CollectiveEpilogueINS1U_23Sm100TmaWarpSpecializedILi1ELi1ELi64ELb0ELb0EEEJNSB_IJNSC_ILi128EEESI_SJ_EEENSB_IJNSZ_IS1Z_SE_EENSZ_ISI_SE_EEEEESL_NSB_IJNSB_IJllllEEESE_S11_EEESL_S25_NS1U_6fusion15FusionCallbacksIS1Y_NS26_17LinearCombinationISL_fSL_fLNS_15FloatRoundStyleE2EEES20_S23_JEEENSA_5SM1004TMEM4LOAD26SM100_TMEM_LOAD_32dp32b64xENSA_20SM90_TMA_LOAD_IM2COLES1J_NSA_39AutoVectorizingCopyWithAssumedAlignmentILi128EEENSA_21SM90_TMA_STORE_IM2COLES1J_S2I_S2I_EEEvvEEEEvNT_6ParamsE) ;  /* 0xffffff6804e47950 */ /* 0x000fea0003c3ffff */
        .weak           $__internal_2_$__cuda_sm10x_tcgen05_guardrail_trap_unallocated_columns_being_dealloced
        .type           $__internal_2_$__cuda_sm10x_tcgen05_guardrail_trap_unallocated_columns_being_dealloced,@function
        .size           $__internal_2_$__cuda_sm10x_tcgen05_guardrail_trap_unallocated_columns_being_dealloced,(.L_x_188 - $__internal_2_$__cuda_sm10x_tcgen05_guardrail_trap_unallocated_columns_being_dealloced)
$__internal_2_$__cuda_sm10x_tcgen05_guardrail_trap_unallocated_columns_being_dealloced:
[----:B------:R-:W-:Y:S05]  /*9470*/  BPT.TRAP 0x1 ;  /* 0x000000040000795c */ /* 0x000fea0000300000 */
[----:B------:R-:W-:-:S04]  /*9480*/  HFMA2 R3, -RZ, RZ, 0, 0 ;  /* 0x00000000ff037431 */ /* 0x000fc800000001ff */
[----:B------:R-:W-:Y:S05]  /*9490*/  RET.REL.NODEC R2 `(_ZN7cutlass13device_kernelINS_4conv6kernel13ConvUniversalINS1_16ConvProblemShapeILNS1_8OperatorE1ELi3EEENS1_10collective14CollectiveConvINS1_47MainloopSm100TmaUmmaWarpSpecializedImplicitGemmILS5_1ELi20ELi3ELi1ELi2EN4cute5tupleIJNSA_1CILi2EEENSC_ILi1EEESE_EEEEENSB_IJNSC_ILi256EEENSC_ILi64EEENSB_IJSI_EEEEEENS_12float_e4m3_tESL_NSA_8TiledMMAINSA_8MMA_AtomIJNSA_10MMA_TraitsINSA_25SM100_MMA_F8F6F4_2x1SM_SSEJSL_SL_fSH_SI_NSA_17integral_constantINSA_4UMMA5MajorELSS_0EEENSQ_ISS_LSS_1EEENSQ_INSR_7ScaleInELSV_0EEESW_EEEEEENSA_6LayoutINSB_IJSE_SE_SE_EEENSB_IJNSC_ILi0EEES11_S11_EEEEENSB_IJNSA_10UnderscoreES14_S14_EEEEENS7_6detail27Sm100ImplicitGemmTileTraitsINSA_25SM100_TMA_2SM_LOAD_IM2COLENSA_14ComposedLayoutINSA_7SwizzleILi2ELi4ELi3EEENSA_18smem_ptr_flag_bitsILi8EEENSZ_INSB_IJNSC_ILi8EEESI_EEENSB_IJSI_SE_EEEEEEEvEENS18_INSA_18SM100_TMA_2SM_LOADENS1A_INS1B_ILi1ELi4ELi3EEES1E_NSZ_INSB_IJNSC_ILi32EEES1F_EEENSB_IJSE_S1N_EEEEEEEvEEEENS_8epilogue10collective18CollectiveEpilogueINS1U_23Sm100TmaWarpSpecializedILi1ELi1ELi64ELb0ELb0EEEJNSB_IJNSC_ILi128EEESI_SJ_EEENSB_IJNSZ_IS1Z_SE_EENSZ_ISI_SE_EEEEESL_NSB_IJNSB_IJllllEEESE_S11_EEESL_S25_NS1U_6fusion15FusionCallbacksIS1Y_NS26_17LinearCombinationISL_fSL_fLNS_15FloatRoundStyleE2EEES20_S23_JEEENSA_5SM1004TMEM4LOAD26SM100_TMEM_LOAD_32dp32b64xENSA_20SM90_TMA_LOAD_IM2COLES1J_NSA_39AutoVectorizingCopyWithAssumedAlignmentILi128EEENSA_21SM90_TMA_STORE_IM2COLES1J_S2I_S2I_EEEvvEEEEvNT_6ParamsE) ;  /* 0xffffff6802d87950 */ /* 0x000fea0003c3ffff */
.L_x_187:
[----:B------:R-:W-:-:S00]  /*94a0*/  BRA `(.L_x_187) ;  /* 0xfffffffc00fc7947 */ /* 0x000fc0000383ffff */
[----:B------:R-:W-:-:S00]  /*94b0*/  NOP ;  /* 0x0000000000007918 */ /* 0x000fc00000000000 */
        /* <DEDUP_REMOVED lines=12> */
.L_x_188:


//--------------------- .nv.global.init           --------------------------
	.section	.nv.global.init,"aw",@progbits
.nv.global.init:
	.type		$str$29,@object
	.size		$str$29,($str$30 - $str$29)
$str$29:
        /*0000*/ 	.byte	0x28, 0x61, 0x64, 0x64, 0x72, 0x65, 0x73, 0x73, 0x20, 0x26, 0x20, 0x6d, 0x61, 0x73, 0x6b, 0x29
        /*0010*/ 	.byte	0x20, 0x3d, 0x3d, 0x20, 0x30, 0x00
	.type		$str$30,@object
	.size		$str$30,($str$28 - $str$30)
$str$30:
        /*0016*/ 	.byte	0x2f, 0x74, 0x6d, 0x70, 0x2f, 0x63, 0x75, 0x74, 0x6c, 0x61, 0x73, 0x73, 0x5f, 0x73, 0x77, 0x65
        /*0026*/ 	.byte	0x65, 0x70, 0x5f, 0x73, 0x72, 0x63, 0x2f, 0x69, 0x6e, 0x63, 0x6c, 0x75, 0x64, 0x65, 0x2f, 0x63
        /*0036*/ 	.byte	0x75, 0x74, 0x65, 0x2f, 0x70, 0x6f, 0x69, 0x6e, 0x74, 0x65, 0x72, 0x5f, 0x66, 0x6c, 0x61, 0x67
        /*0046*/ 	.byte	0x67, 0x65, 0x64, 0x2e, 0x68, 0x70, 0x70, 0x00
	.type		$str$28,@object
	.size		$str$28,($str$27 - $str$28)
$str$28:
        /*004e*/ 	.byte	0x2f, 0x74, 0x6d, 0x70, 0x2f, 0x63, 0x75, 0x74, 0x6c, 0x61, 0x73, 0x73, 0x5f, 0x73, 0x77, 0x65
        /*005e*/ 	.byte	0x65, 0x70, 0x5f, 0x73, 0x72, 0x63, 0x2f, 0x69, 0x6e, 0x63, 0x6c, 0x75, 0x64, 0x65, 0x2f, 0x63
        /*006e*/ 	.byte	0x75, 0x74, 0x65, 0x2f, 0x61, 0x74, 0x6f, 0x6d, 0x2f, 0x63, 0x6f, 0x70, 0x79, 0x5f, 0x74, 0x72
        /*007e*/ 	.byte	0x61, 0x69, 0x74, 0x73, 0x5f, 0x73, 0x6d, 0x31, 0x30, 0x30, 0x2e, 0x68, 0x70, 0x70, 0x00
	.type		$str$27,@object
	.size		$str$27,(__unnamed_1 - $str$27)
$str$27:
        /*008d*/ 	.byte	0x28, 0x28, 0x75, 0x69, 0x6e, 0x74, 0x33, 0x32, 0x5f, 0x74, 0x28, 0x74, 0x68, 0x72, 0x65, 0x61
        /*009d*/ 	.byte	0x64, 0x49, 0x64, 0x78, 0x2e, 0x78, 0x29, 0x20, 0x2f, 0x20, 0x33, 0x32, 0x29, 0x20, 0x25, 0x20
        /*00ad*/ 	.byte	0x34, 0x29, 0x20, 0x3d, 0x3d, 0x20, 0x28, 0x28, 0x28, 0x74, 0x6d, 0x65, 0x6d, 0x5f, 0x61, 0x64
        /*00bd*/ 	.byte	0x64, 0x72, 0x20, 0x3e, 0x3e, 0x20, 0x31, 0x36, 0x29, 0x20, 0x2f, 0x20, 0x33, 0x32, 0x29, 0x20
        /*00cd*/ 	.byte	0x25, 0x20, 0x34, 0x29, 0x00
	.type		__unnamed_1,@object
	.size		__unnamed_1,(__unnamed_2 - __unnamed_1)
__unnamed_1:
        /*00d2*/ 	.byte	0x61, 0x75, 0x74, 0x6f, 0x20, 0x63, 0x75, 0x74, 0x65, 0x3a, 0x3a, 0x61, 0x73, 0x5f, 0x70, 0x6f
        /* <DEDUP_REMOVED lines=24> */
        /*0262*/ 	.byte	0x43, 0x3c, 0x38, 0x31, 0x39, 0x32, 0x3e, 0x3e, 0x3e, 0x3e, 0x5d, 0x00
	.type		__unnamed_2,@object
	.size		__unnamed_2,(.L_2 - __unnamed_2)
__unnamed_2:
        /* <DEDUP_REMOVED lines=42> */
        /*050e*/ 	.byte	0x3e, 0x3e, 0x3e, 0x3e, 0x5d, 0x00
.L_2:


//--------------------- .nv.shared._ZN7cutlass13device_kernelINS_4conv6kernel13ConvUniversalINS1_16ConvProblemShapeILNS1_8OperatorE1ELi3EEENS1_10collective14CollectiveConvINS1_47MainloopSm100TmaUmmaWarpSpecializedImplicitGemmILS5_1ELi20ELi3ELi1ELi2EN4cute5tupleIJNSA_1CILi2EEENSC_ILi1EEESE_EEEEENSB_IJNSC_ILi256EEENSC_ILi64EEENSB_IJSI_EEEEEENS_12float_e4m3_tESL_NSA_8TiledMMAINSA_8MMA_AtomIJNSA_10MMA_TraitsINSA_25SM100_MMA_F8F6F4_2x1SM_SSEJSL_SL_fSH_SI_NSA_17integral_constantINSA_4UMMA5MajorELSS_0EEENSQ_ISS_LSS_1EEENSQ_INSR_7ScaleInELSV_0EEESW_EEEEEENSA_6LayoutINSB_IJSE_SE_SE_EEENSB_IJNSC_ILi0EEES11_S11_EEEEENSB_IJNSA_10UnderscoreES14_S14_EEEEENS7_6detail27Sm100ImplicitGemmTileTraitsINSA_25SM100_TMA_2SM_LOAD_IM2COLENSA_14ComposedLayoutINSA_7SwizzleILi2ELi4ELi3EEENSA_18smem_ptr_flag_bitsILi8EEENSZ_INSB_IJNSC_ILi8EEESI_EEENSB_IJSI_SE_EEEEEEEvEENS18_INSA_18SM100_TMA_2SM_LOADENS1A_INS1B_ILi1ELi4ELi3EEES1E_NSZ_INSB_IJNSC_ILi32EEES1F_EEENSB_IJSE_S1N_EEEEEEEvEEEENS_8epilogue10collective18CollectiveEpilogueINS1U_23Sm100TmaWarpSpecializedILi1ELi1ELi64ELb0ELb0EEEJNSB_IJNSC_ILi128EEESI_SJ_EEENSB_IJNSZ_IS1Z_SE_EENSZ_ISI_SE_EEEEESL_NSB_IJNSB_IJllllEEESE_S11_EEESL_S25_NS1U_6fusion15FusionCallbacksIS1Y_NS26_17LinearCombinationISL_fSL_fLNS_15FloatRoundStyleE2EEES20_S23_JEEENSA_5SM1004TMEM4LOAD26SM100_TMEM_LOAD_32dp32b64xENSA_20SM90_TMA_LOAD_IM2COLES1J_NSA_39AutoVectorizingCopyWithAssumedAlignmentILi128EEENSA_21SM90_TMA_STORE_IM2COLES1J_S2I_S2I_EEEvvEEEEvNT_6ParamsE --------------------------
	.section	.nv.shared._ZN7cutlass13device_kernelINS_4conv6kernel13ConvUniversalINS1_16ConvProblemShapeILNS1_8OperatorE1ELi3EEENS1_10collective14CollectiveConvINS1_47MainloopSm100TmaUmmaWarpSpecializedImplicitGemmILS5_1ELi20ELi3ELi1ELi2EN4cute5tupleIJNSA_1CILi2EEENSC_ILi1EEESE_EEEEENSB_IJNSC_ILi256EEENSC_ILi64EEENSB_IJSI_EEEEEENS_12float_e4m3_tESL_NSA_8TiledMMAINSA_8MMA_AtomIJNSA_10MMA_TraitsINSA_25SM100_MMA_F8F6F4_2x1SM_SSEJSL_SL_fSH_SI_NSA_17integral_constantINSA_4UMMA5MajorELSS_0EEENSQ_ISS_LSS_1EEENSQ_INSR_7ScaleInELSV_0EEESW_EEEEEENSA_6LayoutINSB_IJSE_SE_SE_EEENSB_IJNSC_ILi0EEES11_S11_EEEEENSB_IJNSA_10UnderscoreES14_S14_EEEEENS7_6detail27Sm100ImplicitGemmTileTraitsINSA_25SM100_TMA_2SM_LOAD_IM2COLENSA_14ComposedLayoutINSA_7SwizzleILi2ELi4ELi3EEENSA_18smem_ptr_flag_bitsILi8EEENSZ_INSB_IJNSC_ILi8EEESI_EEENSB_IJSI_SE_EEEEEEEvEENS18_INSA_18SM100_TMA_2SM_LOADENS1A_INS1B_ILi1ELi4ELi3EEES1E_NSZ_INSB_IJNSC_ILi32EEES1F_EEENSB_IJSE_S1N_EEEEEEEvEEEENS_8epilogue10collective18CollectiveEpilogueINS1U_23Sm100TmaWarpSpecializedILi1ELi1ELi64ELb0ELb0EEEJNSB_IJNSC_ILi128EEESI_SJ_EEENSB_IJNSZ_IS1Z_SE_EENSZ_ISI_SE_EEEEESL_NSB_IJNSB_IJllllEEESE_S11_EEESL_S25_NS1U_6fusion15FusionCallbacksIS1Y_NS26_17LinearCombinationISL_fSL_fLNS_15FloatRoundStyleE2EEES20_S23_JEEENSA_5SM1004TMEM4LOAD26SM100_TMEM_LOAD_32dp32b64xENSA_20SM90_TMA_LOAD_IM2COLES1J_NSA_39AutoVectorizingCopyWithAssumedAlignmentILi128EEENSA_21SM90_TMA_STORE_IM2COLES1J_S2I_S2I_EEEvvEEEEvNT_6ParamsE,"aw",@nobits
	.sectionflags	@""
	.align	16
	.zero		1024


//--------------------- .nv.shared.reserved.0     --------------------------
	.section	.nv.shared.reserved.0,"aw",@nobits
	.weak		__nv_reservedSMEM_offset_0_alias
	.size		__nv_reservedSMEM_offset_0_alias, 0, 64
	.other		__nv_reservedSMEM_offset_0_alias,@"STO_CUDA_RESERVED_SHARED STV_DEFAULT"
__nv_reservedSMEM_offset_0_alias:
	.zero		0
.nv.shared.reserved.0:
	.zero		64
	.weak		__nv_reservedSMEM_tcgen05_partition
	.type		__nv_reservedSMEM_tcgen05_partition,@object
	.size		__nv_reservedSMEM_tcgen05_partition,(.L_0 - __nv_reservedSMEM_tcgen05_partition)
__nv_reservedSMEM_tcgen05_partition:
	.zero		32
.L_0:


//--------------------- .nv.global                --------------------------
	.section	.nv.global,"aw",@nobits
.nv.global:
	.type		_ZN39_INTERNAL_d77d9857_4_k_cu_b84af68a_31594cute1_E,@object
	.size		_ZN39_INTERNAL_d77d9857_4_k_cu_b84af68a_31594cute1_E,(_ZN39_INTERNAL_d77d9857_4_k_cu_b84af68a_31594cuda3std3__45__cpo6cbeginE - _ZN39_INTERNAL_d77d9857_4_k_cu_b84af68a_31594cute1_E)
_ZN39_INTERNAL_d77d9857_4_k_cu_b84af68a_31594cute1_E:
	.zero		1
	.type		_ZN39_INTERNAL_d77d9857_4_k_cu_b84af68a_31594cuda3std3__45__cpo6cbeginE,@object
	.size		_ZN39_INTERNAL_d77d9857_4_k_cu_b84af68a_31594cuda3std3__45__cpo6cbeginE,(_ZN39_INTERNAL_d77d9857_4_k_cu_b84af68a_31594cuda3std3__48in_placeE - _ZN39_INTERNAL_d77d9857_4_k_cu_b84af68a_31594cuda3std3__45__cpo6cbeginE)
_ZN39_INTERNAL_d77d9857_4_k_cu_b84af68a_31594cuda3std3__45__cpo6cbeginE:
	.zero		1
	.type		_ZN39_INTERNAL_d77d9857_4_k_cu_b84af68a_31594cuda3std3__48in_placeE,@object
	.size		_ZN39_INTERNAL_d77d9857_4_k_cu_b84af68a_31594cuda3std3__48in_placeE,(_ZN39_INTERNAL_d77d9857_4_k_cu_b84af68a_31594cuda3std6ranges3__45__cpo9iter_moveE - _ZN39_INTERNAL_d77d9857_4_k_cu_b84af68a_31594cuda3std3__48in_placeE)
_ZN39_INTERNAL_d77d9857_4_k_cu_b84af68a_31594cuda3std3__48in_placeE:
	.zero		1
	.type		_ZN39_INTERNAL_d77d9857_4_k_cu_b84af68a_31594cuda3std6ranges3__45__cpo9iter_moveE,@object
	.size		_ZN39_INTERNAL_d77d9857_4_k_cu_b84af68a_31594cuda3std6ranges3__45__cpo9iter_moveE,(_ZN39_INTERNAL_d77d9857_4_k_cu_b84af68a_31594cuda3std3__45__cpo5beginE - _ZN39_INTERNAL_d77d9857_4_k_cu_b84af68a_31594cuda3std6ranges3__45__cpo9iter_moveE)
_ZN39_INTERNAL_d77d9857_4_k_cu_b84af68a_31594cuda3std6ranges3__45__cpo9iter_moveE:
	.zero		1
	.type		_ZN39_INTERNAL_d77d9857_4_k_cu_b84af68a_31594cuda3std3__45__cpo5beginE,@object
	.size		_ZN39_INTERNAL_d77d9857_4_k_cu_b84af68a_31594cuda3std3__45__cpo5beginE,(_ZN39_INTERNAL_d77d9857_4_k_cu_b84af68a_31594cuda3std3__441_GLOBAL__N__d77d9857_4_k_cu_b84af68a_31596ignoreE - _ZN39_INTERNAL_d77d9857_4_k_cu_b84af68a_31594cuda3std3__45__cpo5beginE)
_ZN39_INTERNAL_d77d9857_4_k_cu_b84af68a_31594cuda3std3__45__cpo5beginE:
	.zero		1
	.type		_ZN39_INTERNAL_d77d9857_4_k_cu_b84af68a_31594cuda3std3__441_GLOBAL__N__d77d9857_4_k_cu_b84af68a_31596ignoreE,@object
	.size		_ZN39_INTERNAL_d77d9857_4_k_cu_b84af68a_31594cuda3std3__441_GLOBAL__N__d77d9857_4_k_cu_b84af68a_31596ignoreE,(_ZN39_INTERNAL_d77d9857_4_k_cu_b84af68a_31594cute7productE - _ZN39_INTERNAL_d77d9857_4_k_cu_b84af68a_31594cuda3std3__441_GLOBAL__N__d77d9857_4_k_cu_b84af68a_31596ignoreE)
_ZN39_INTERNAL_d77d9857_4_k_cu_b84af68a_31594cuda3std3__441_GLOBAL__N__d77d9857_4_k_cu_b84af68a_31596ignoreE:
	.zero		1
	.type		_ZN39_INTERNAL_d77d9857_4_k_cu_b84af68a_31594cute7productE,@object
	.size		_ZN39_INTERNAL_d77d9857_4_k_cu_b84af68a_31594cute7productE,(_ZN39_INTERNAL_d77d9857_4_k_cu_b84af68a_31594cuda3std3__45__cpo3endE - _ZN39_INTERNAL_d77d9857_4_k_cu_b84af68a_31594cute7productE)
_ZN39_INTERNAL_d77d9857_4_k_cu_b84af68a_31594cute7productE:
	.zero		1
	.type		_ZN39_INTERNAL_d77d9857_4_k_cu_b84af68a_31594cuda3std3__45__cpo3endE,@object
	.size		_ZN39_INTERNAL_d77d9857_4_k_cu_b84af68a_31594cuda3std3__45__cpo3endE,(_ZN39_INTERNAL_d77d9857_4_k_cu_b84af68a_31594cuda3std3__419piecewise_constructE - _ZN39_INTERNAL_d77d9857_4_k_cu_b84af68a_31594cuda3std3__45__cpo3endE)
_ZN39_INTERNAL_d77d9857_4_k_cu_b84af68a_31594cuda3std3__45__cpo3endE:
	.zero		1
	.type		_ZN39_INTERNAL_d77d9857_4_k_cu_b84af68a_31594cuda3std3__419piecewise_constructE,@object
	.size		_ZN39_INTERNAL_d77d9857_4_k_cu_b84af68a_31594cuda3std3__419piecewise_constructE,(_ZN39_INTERNAL_d77d9857_4_k_cu_b84af68a_31594cuda3std3__45__cpo4cendE - _ZN39_INTERNAL_d77d9857_4_k_cu_b84af68a_31594cuda3std3__419piecewise_constructE)
_ZN39_INTERNAL_d77d9857_4_k_cu_b84af68a_31594cuda3std3__419piecewise_constructE:
	.zero		1
	.type		_ZN39_INTERNAL_d77d9857_4_k_cu_b84af68a_31594cuda3std3__45__cpo4cendE,@object
	.size		_ZN39_INTERNAL_d77d9857_4_k_cu_b84af68a_31594cuda3std3__45__cpo4cendE,(_ZN39_INTERNAL_d77d9857_4_k_cu_b84af68a_31594cuda3std6ranges3__45__cpo4swapE - _ZN39_INTERNAL_d77d9857_4_k_cu_b84af68a_31594cuda3std3__45__cpo4cendE)
_ZN39_INTERNAL_d77d9857_4_k_cu_b84af68a_31594cuda3std3__45__cpo4cendE:
	.zero		1
	.type		_ZN39_INTERNAL_d77d9857_4_k_cu_b84af68a_31594cuda3std6ranges3__45__cpo4swapE,@object
	.size		_ZN39_INTERNAL_d77d9857_4_k_cu_b84af68a_31594cuda3std6ranges3__45__cpo4swapE,(.L_10 - _ZN39_INTERNAL_d77d9857_4_k_cu_b84af68a_31594cuda3std6ranges3__45__cpo4swapE)
_ZN39_INTERNAL_d77d9857_4_k_cu_b84af68a_31594cuda3std6ranges3__45__cpo4swapE:
	.zero		1
.L_10:


//--------------------- .nv.constant0._ZN7cutlass13device_kernelINS_4conv6kernel13ConvUniversalINS1_16ConvProblemShapeILNS1_8OperatorE1ELi3EEENS1_10collective14CollectiveConvINS1_47MainloopSm100TmaUmmaWarpSpecializedImplicitGemmILS5_1ELi20ELi3ELi1ELi2EN4cute5tupleIJNSA_1CILi2EEENSC_ILi1EEESE_EEEEENSB_IJNSC_ILi256EEENSC_ILi64EEENSB_IJSI_EEEEEENS_12float_e4m3_tESL_NSA_8TiledMMAINSA_8MMA_AtomIJNSA_10MMA_TraitsINSA_25SM100_MMA_F8F6F4_2x1SM_SSEJSL_SL_fSH_SI_NSA_17integral_constantINSA_4UMMA5MajorELSS_0EEENSQ_ISS_LSS_1EEENSQ_INSR_7ScaleInELSV_0EEESW_EEEEEENSA_6LayoutINSB_IJSE_SE_SE_EEENSB_IJNSC_ILi0EEES11_S11_EEEEENSB_IJNSA_10UnderscoreES14_S14_EEEEENS7_6detail27Sm100ImplicitGemmTileTraitsINSA_25SM100_TMA_2SM_LOAD_IM2COLENSA_14ComposedLayoutINSA_7SwizzleILi2ELi4ELi3EEENSA_18smem_ptr_flag_bitsILi8EEENSZ_INSB_IJNSC_ILi8EEESI_EEENSB_IJSI_SE_EEEEEEEvEENS18_INSA_18SM100_TMA_2SM_LOADENS1A_INS1B_ILi1ELi4ELi3EEES1E_NSZ_INSB_IJNSC_ILi32EEES1F_EEENSB_IJSE_S1N_EEEEEEEvEEEENS_8epilogue10collective18CollectiveEpilogueINS1U_23Sm100TmaWarpSpecializedILi1ELi1ELi64ELb0ELb0EEEJNSB_IJNSC_ILi128EEESI_SJ_EEENSB_IJNSZ_IS1Z_SE_EENSZ_ISI_SE_EEEEESL_NSB_IJNSB_IJllllEEESE_S11_EEESL_S25_NS1U_6fusion15FusionCallbacksIS1Y_NS26_17LinearCombinationISL_fSL_fLNS_15FloatRoundStyleE2EEES20_S23_JEEENSA_5SM1004TMEM4LOAD26SM100_TMEM_LOAD_32dp32b64xENSA_20SM90_TMA_LOAD_IM2COLES1J_NSA_39AutoVectorizingCopyWithAssumedAlignmentILi128EEENSA_21SM90_TMA_STORE_IM2COLES1J_S2I_S2I_EEEvvEEEEvNT_6ParamsE --------------------------
	.section	.nv.constant0._ZN7cutlass13device_kernelINS_4conv6kernel13ConvUniversalINS1_16ConvProblemShapeILNS1_8OperatorE1ELi3EEENS1_10collective14CollectiveConvINS1_47MainloopSm100TmaUmmaWarpSpecializedImplicitGemmILS5_1ELi20ELi3ELi1ELi2EN4cute5tupleIJNSA_1CILi2EEENSC_ILi1EEESE_EEEEENSB_IJNSC_ILi256EEENSC_ILi64EEENSB_IJSI_EEEEEENS_12float_e4m3_tESL_NSA_8TiledMMAINSA_8MMA_AtomIJNSA_10MMA_TraitsINSA_25SM100_MMA_F8F6F4_2x1SM_SSEJSL_SL_fSH_SI_NSA_17integral_constantINSA_4UMMA5MajorELSS_0EEENSQ_ISS_LSS_1EEENSQ_INSR_7ScaleInELSV_0EEESW_EEEEEENSA_6LayoutINSB_IJSE_SE_SE_EEENSB_IJNSC_ILi0EEES11_S11_EEEEENSB_IJNSA_10UnderscoreES14_S14_EEEEENS7_6detail27Sm100ImplicitGemmTileTraitsINSA_25SM100_TMA_2SM_LOAD_IM2COLENSA_14ComposedLayoutINSA_7SwizzleILi2ELi4ELi3EEENSA_18smem_ptr_flag_bitsILi8EEENSZ_INSB_IJNSC_ILi8EEESI_EEENSB_IJSI_SE_EEEEEEEvEENS18_INSA_18SM100_TMA_2SM_LOADENS1A_INS1B_ILi1ELi4ELi3EEES1E_NSZ_INSB_IJNSC_ILi32EEES1F_EEENSB_IJSE_S1N_EEEEEEEvEEEENS_8epilogue10collective18CollectiveEpilogueINS1U_23Sm100TmaWarpSpecializedILi1ELi1ELi64ELb0ELb0EEEJNSB_IJNSC_ILi128EEESI_SJ_EEENSB_IJNSZ_IS1Z_SE_EENSZ_ISI_SE_EEEEESL_NSB_IJNSB_IJllllEEESE_S11_EEESL_S25_NS1U_6fusion15FusionCallbacksIS1Y_NS26_17LinearCombinationISL_fSL_fLNS_15FloatRoundStyleE2EEES20_S23_JEEENSA_5SM1004TMEM4LOAD26SM100_TMEM_LOAD_32dp32b64xENSA_20SM90_TMA_LOAD_IM2COLES1J_NSA_39AutoVectorizingCopyWithAssumedAlignmentILi128EEENSA_21SM90_TMA_STORE_IM2COLES1J_S2I_S2I_EEEvvEEEEvNT_6ParamsE,"a",@progbits
	.sectionflags	@""
	.align	4
.nv.constant0._ZN7cutlass13device_kernelINS_4conv6kernel13ConvUniversalINS1_16ConvProblemShapeILNS1_8OperatorE1ELi3EEENS1_10collective14CollectiveConvINS1_47MainloopSm100TmaUmmaWarpSpecializedImplicitGemmILS5_1ELi20ELi3ELi1ELi2EN4cute5tupleIJNSA_1CILi2EEENSC_ILi1EEESE_EEEEENSB_IJNSC_ILi256EEENSC_ILi64EEENSB_IJSI_EEEEEENS_12float_e4m3_tESL_NSA_8TiledMMAINSA_8MMA_AtomIJNSA_10MMA_TraitsINSA_25SM100_MMA_F8F6F4_2x1SM_SSEJSL_SL_fSH_SI_NSA_17integral_constantINSA_4UMMA5MajorELSS_0EEENSQ_ISS_LSS_1EEENSQ_INSR_7ScaleInELSV_0EEESW_EEEEEENSA_6LayoutINSB_IJSE_SE_SE_EEENSB_IJNSC_ILi0EEES11_S11_EEEEENSB_IJNSA_10UnderscoreES14_S14_EEEEENS7_6detail27Sm100ImplicitGemmTileTraitsINSA_25SM100_TMA_2SM_LOAD_IM2COLENSA_14ComposedLayoutINSA_7SwizzleILi2ELi4ELi3EEENSA_18smem_ptr_flag_bitsILi8EEENSZ_INSB_IJNSC_ILi8EEESI_EEENSB_IJSI_SE_EEEEEEEvEENS18_INSA_18SM100_TMA_2SM_LOADENS1A_INS1B_ILi1ELi4ELi3EEES1E_NSZ_INSB_IJNSC_ILi32EEES1F_EEENSB_IJSE_S1N_EEEEEEEvEEEENS_8epilogue10collective18CollectiveEpilogueINS1U_23Sm100TmaWarpSpecializedILi1ELi1ELi64ELb0ELb0EEEJNSB_IJNSC_ILi128EEESI_SJ_EEENSB_IJNSZ_IS1Z_SE_EENSZ_ISI_SE_EEEEESL_NSB_IJNSB_IJllllEEESE_S11_EEESL_S25_NS1U_6fusion15FusionCallbacksIS1Y_NS26_17LinearCombinationISL_fSL_fLNS_15FloatRoundStyleE2EEES20_S23_JEEENSA_5SM1004TMEM4LOAD26SM100_TMEM_LOAD_32dp32b64xENSA_20SM90_TMA_LOAD_IM2COLES1J_NSA_39AutoVectorizingCopyWithAssumedAlignmentILi128EEENSA_21SM90_TMA_STORE_IM2COLES1J_S2I_S2I_EEEvvEEEEvNT_6ParamsE:
	.zero		3200


//--------------------- SYMBOLS --------------------------

	.type		.nv.reservedSmem.offset0,@object
	.size		.nv.reservedSmem.offset0,0x4
	.type		.nv.reservedSmem.cap,@object
	.size		.nv.reservedSmem.cap,0x4
	.type		__assertfail,@function
